// auto-generated by cutlass_sweep.gemm — config: {"arch": "sm_90", "cluster_m": 1, "cluster_n": 1, "dtype": "e4m3", "dtype_b": "e4m3", "layout": "nt", "stages": 5, "tile_k": 64, "tile_m": 128, "tile_n": 128}
#include "cutlass/cutlass.h"
#include "cutlass/gemm/collective/collective_builder.hpp"
#include "cutlass/gemm/device/gemm_universal_adapter.h"
#include "cutlass/gemm/kernel/gemm_universal.hpp"
#include "cutlass/epilogue/collective/collective_builder.hpp"

using ElemA = cutlass::float_e4m3_t;
using ElemB = cutlass::float_e4m3_t;
using ElemCD = cutlass::float_e4m3_t;
using Acc  = float;
using TileShape    = cute::Shape<cute::_128, cute::_128, cute::_64>;
using ClusterShape = cute::Shape<cute::_1, cute::_1, cute::_1>;

using CollectiveEpilogue = typename cutlass::epilogue::collective::CollectiveBuilder<
    cutlass::arch::Sm90, cutlass::arch::OpClassTensorOp,
    TileShape, ClusterShape,
    cutlass::epilogue::collective::EpilogueTileAuto,
    Acc, Acc,
    ElemCD, cutlass::layout::RowMajor, 128 / cutlass::sizeof_bits<ElemCD>::value,
    ElemCD, cutlass::layout::RowMajor, 128 / cutlass::sizeof_bits<ElemCD>::value,
    cutlass::epilogue::collective::EpilogueScheduleAuto
  >::CollectiveOp;

using CollectiveMainloop = typename cutlass::gemm::collective::CollectiveBuilder<
    cutlass::arch::Sm90, cutlass::arch::OpClassTensorOp,
    ElemA, cutlass::layout::RowMajor, 128 / cutlass::sizeof_bits<ElemA>::value,
    ElemB, cutlass::layout::ColumnMajor, 128 / cutlass::sizeof_bits<ElemB>::value,
    Acc,
    TileShape, ClusterShape,
    cutlass::gemm::collective::StageCount<5>,
    cutlass::gemm::collective::KernelScheduleAuto
  >::CollectiveOp;

using GemmKernel = cutlass::gemm::kernel::GemmUniversal<
    cute::Shape<int,int,int,int>,
    CollectiveMainloop,
    CollectiveEpilogue
>;
using Gemm = cutlass::gemm::device::GemmUniversalAdapter<GemmKernel>;

// Force the device kernel symbol into the cubin without needing a host main.
auto* _anchor = &cutlass::device_kernel<GemmKernel>;


// ===== COMPILED SASS (sm_90a) =====

	.target	sm_90a

	.elftype	@"ET_EXEC"


//--------------------- .note.nv.tkinfo           --------------------------
	.section	.note.nv.tkinfo,"",@"SHT_NOTE"
	.sectionflags	@"SHF_NOTE_NV_TKINFO"
	.tkinfo
        /*0018*/ 	.word	0x00000002
        /*0030*/ 	.string	""
        /*0030*/ 	.string	"ptxas"
        /*0030*/ 	.string	"Cuda compilation tools, release 13.0, V13.0.88"
        /*0030*/ 	.string	"Build cuda_13.0.r13.0/compiler.36424714_0"
        /*0030*/ 	.string	"-arch sm_90a -m 64 "



//--------------------- .note.nv.cuinfo           --------------------------
	.section	.note.nv.cuinfo,"",@"SHT_NOTE"
	.sectionflags	@"SHF_NOTE_NV_CUINFO"
        /*0018*/ 	.short	0x0002
        /*001a*/ 	.short	0x005a
        /*001c*/ 	.short	0x0082
	.zero		2


//--------------------- .nv.info                  --------------------------
	.section	.nv.info,"",@"SHT_CUDA_INFO"
	.align	4


	//----- nvinfo : EIATTR_REGCOUNT
	.align		4
        /*0000*/ 	.byte	0x04, 0x2f
        /*0002*/ 	.short	(.L_12 - .L_11)
	.align		4
.L_11:
        /*0004*/ 	.word	index@(_ZN7cutlass13device_kernelINS_4gemm6kernel13GemmUniversalIN4cute5tupleIJiiiiEEENS1_10collective13CollectiveMmaINS1_37MainloopSm90TmaGmmaWarpSpecializedFP8ILi5ENS5_IJNS4_1CILi1EEESB_SB_EEENS1_35KernelTmaWarpSpecializedCooperativeEEENS5_IJNSA_ILi128EEESF_NSA_ILi64EEEEEENS_12float_e4m3_tENS5_IJlSB_lEEESI_SJ_NS4_8TiledMMAINS4_8MMA_AtomIJNS4_4SM904GMMA31MMA_64x128x32_F32E4M3E4M3_SS_TNILNSN_7ScaleInE1ELSP_1EEEEEENS4_6LayoutINS5_IJNSA_ILi2EEESB_SB_EEENS5_IJSB_NSA_ILi0EEESV_EEEEENS5_IJNS4_10UnderscoreESY_SY_EEEEENS4_13SM90_TMA_LOADENS4_14ComposedLayoutINS4_7SwizzleILi2ELi4ELi3EEENS4_18smem_ptr_flag_bitsILi8EEENSS_INS5_IJNSA_ILi8EEESG_EEENS5_IJSG_SB_EEEEEEEvNS4_8identityES11_S1B_vS1C_EENS_8epilogue10collective6detail29Sm90TmaWarpSpecializedAdapterINS1F_15DefaultEpilogueISI_SJ_SJ_NS1E_6thread17LinearCombinationISI_Li1EffLNS1J_9ScaleType4KindE0ELNS_15FloatRoundStyleE2ESI_EENS1_15EpilogueDefaultEEEEEvvEEEEvNT_6ParamsE)
        /*0008*/ 	.word	0x000000a8


	//----- nvinfo : EIATTR_FRAME_SIZE
	.align		4
.L_12:
        /*000c*/ 	.byte	0x04, 0x11
        /*000e*/ 	.short	(.L_14 - .L_13)
	.align		4
.L_13:
        /*0010*/ 	.word	index@(_ZN7cutlass13device_kernelINS_4gemm6kernel13GemmUniversalIN4cute5tupleIJiiiiEEENS1_10collective13CollectiveMmaINS1_37MainloopSm90TmaGmmaWarpSpecializedFP8ILi5ENS5_IJNS4_1CILi1EEESB_SB_EEENS1_35KernelTmaWarpSpecializedCooperativeEEENS5_IJNSA_ILi128EEESF_NSA_ILi64EEEEEENS_12float_e4m3_tENS5_IJlSB_lEEESI_SJ_NS4_8TiledMMAINS4_8MMA_AtomIJNS4_4SM904GMMA31MMA_64x128x32_F32E4M3E4M3_SS_TNILNSN_7ScaleInE1ELSP_1EEEEEENS4_6LayoutINS5_IJNSA_ILi2EEESB_SB_EEENS5_IJSB_NSA_ILi0EEESV_EEEEENS5_IJNS4_10UnderscoreESY_SY_EEEEENS4_13SM90_TMA_LOADENS4_14ComposedLayoutINS4_7SwizzleILi2ELi4ELi3EEENS4_18smem_ptr_flag_bitsILi8EEENSS_INS5_IJNSA_ILi8EEESG_EEENS5_IJSG_SB_EEEEEEEvNS4_8identityES11_S1B_vS1C_EENS_8epilogue10collective6detail29Sm90TmaWarpSpecializedAdapterINS1F_15DefaultEpilogueISI_SJ_SJ_NS1E_6thread17LinearCombinationISI_Li1EffLNS1J_9ScaleType4KindE0ELNS_15FloatRoundStyleE2ESI_EENS1_15EpilogueDefaultEEEEEvvEEEEvNT_6ParamsE)
        /*0014*/ 	.word	0x00000000


	//----- nvinfo : EIATTR_MIN_STACK_SIZE
	.align		4
.L_14:
        /*0018*/ 	.byte	0x04, 0x12
        /*001a*/ 	.short	(.L_16 - .L_15)
	.align		4
.L_15:
        /*001c*/ 	.word	index@(_ZN7cutlass13device_kernelINS_4gemm6kernel13GemmUniversalIN4cute5tupleIJiiiiEEENS1_10collective13CollectiveMmaINS1_37MainloopSm90TmaGmmaWarpSpecializedFP8ILi5ENS5_IJNS4_1CILi1EEESB_SB_EEENS1_35KernelTmaWarpSpecializedCooperativeEEENS5_IJNSA_ILi128EEESF_NSA_ILi64EEEEEENS_12float_e4m3_tENS5_IJlSB_lEEESI_SJ_NS4_8TiledMMAINS4_8MMA_AtomIJNS4_4SM904GMMA31MMA_64x128x32_F32E4M3E4M3_SS_TNILNSN_7ScaleInE1ELSP_1EEEEEENS4_6LayoutINS5_IJNSA_ILi2EEESB_SB_EEENS5_IJSB_NSA_ILi0EEESV_EEEEENS5_IJNS4_10UnderscoreESY_SY_EEEEENS4_13SM90_TMA_LOADENS4_14ComposedLayoutINS4_7SwizzleILi2ELi4ELi3EEENS4_18smem_ptr_flag_bitsILi8EEENSS_INS5_IJNSA_ILi8EEESG_EEENS5_IJSG_SB_EEEEEEEvNS4_8identityES11_S1B_vS1C_EENS_8epilogue10collective6detail29Sm90TmaWarpSpecializedAdapterINS1F_15DefaultEpilogueISI_SJ_SJ_NS1E_6thread17LinearCombinationISI_Li1EffLNS1J_9ScaleType4KindE0ELNS_15FloatRoundStyleE2ESI_EENS1_15EpilogueDefaultEEEEEvvEEEEvNT_6ParamsE)
        /*0020*/ 	.word	0x00000000
.L_16:


//--------------------- .nv.compat                --------------------------
	.section	.nv.compat,"",@"SHT_CUDA_COMPAT_INFO"
	.align	4
        /*0000*/ 	.byte	0x02, 0x09, 0x01, 0x00, 0x02, 0x02, 0x04, 0x00, 0x02, 0x05, 0x05, 0x00, 0x03, 0x07, 0x01, 0x01
        /*0010*/ 	.byte	0x02, 0x03, 0x01, 0x00, 0x02, 0x06, 0x01, 0x00, 0x04, 0x0b, 0x08, 0x00, 0x00, 0x00, 0x00, 0x00
        /*0020*/ 	.byte	0x00, 0x00, 0x00, 0x00


//--------------------- .nv.info._ZN7cutlass13device_kernelINS_4gemm6kernel13GemmUniversalIN4cute5tupleIJiiiiEEENS1_10collective13CollectiveMmaINS1_37MainloopSm90TmaGmmaWarpSpecializedFP8ILi5ENS5_IJNS4_1CILi1EEESB_SB_EEENS1_35KernelTmaWarpSpecializedCooperativeEEENS5_IJNSA_ILi128EEESF_NSA_ILi64EEEEEENS_12float_e4m3_tENS5_IJlSB_lEEESI_SJ_NS4_8TiledMMAINS4_8MMA_AtomIJNS4_4SM904GMMA31MMA_64x128x32_F32E4M3E4M3_SS_TNILNSN_7ScaleInE1ELSP_1EEEEEENS4_6LayoutINS5_IJNSA_ILi2EEESB_SB_EEENS5_IJSB_NSA_ILi0EEESV_EEEEENS5_IJNS4_10UnderscoreESY_SY_EEEEENS4_13SM90_TMA_LOADENS4_14ComposedLayoutINS4_7SwizzleILi2ELi4ELi3EEENS4_18smem_ptr_flag_bitsILi8EEENSS_INS5_IJNSA_ILi8EEESG_EEENS5_IJSG_SB_EEEEEEEvNS4_8identityES11_S1B_vS1C_EENS_8epilogue10collective6detail29Sm90TmaWarpSpecializedAdapterINS1F_15DefaultEpilogueISI_SJ_SJ_NS1E_6thread17LinearCombinationISI_Li1EffLNS1J_9ScaleType4KindE0ELNS_15FloatRoundStyleE2ESI_EENS1_15EpilogueDefaultEEEEEvvEEEEvNT_6ParamsE --------------------------
	.section	.nv.info._ZN7cutlass13device_kernelINS_4gemm6kernel13GemmUniversalIN4cute5tupleIJiiiiEEENS1_10collective13CollectiveMmaINS1_37MainloopSm90TmaGmmaWarpSpecializedFP8ILi5ENS5_IJNS4_1CILi1EEESB_SB_EEENS1_35KernelTmaWarpSpecializedCooperativeEEENS5_IJNSA_ILi128EEESF_NSA_ILi64EEEEEENS_12float_e4m3_tENS5_IJlSB_lEEESI_SJ_NS4_8TiledMMAINS4_8MMA_AtomIJNS4_4SM904GMMA31MMA_64x128x32_F32E4M3E4M3_SS_TNILNSN_7ScaleInE1ELSP_1EEEEEENS4_6LayoutINS5_IJNSA_ILi2EEESB_SB_EEENS5_IJSB_NSA_ILi0EEESV_EEEEENS5_IJNS4_10UnderscoreESY_SY_EEEEENS4_13SM90_TMA_LOADENS4_14ComposedLayoutINS4_7SwizzleILi2ELi4ELi3EEENS4_18smem_ptr_flag_bitsILi8EEENSS_INS5_IJNSA_ILi8EEESG_EEENS5_IJSG_SB_EEEEEEEvNS4_8identityES11_S1B_vS1C_EENS_8epilogue10collective6detail29Sm90TmaWarpSpecializedAdapterINS1F_15DefaultEpilogueISI_SJ_SJ_NS1E_6thread17LinearCombinationISI_Li1EffLNS1J_9ScaleType4KindE0ELNS_15FloatRoundStyleE2ESI_EENS1_15EpilogueDefaultEEEEEvvEEEEvNT_6ParamsE,"",@"SHT_CUDA_INFO"
	.sectionflags	@""
	.align	4


	//----- nvinfo : EIATTR_CUDA_API_VERSION
	.align		4
        /*0000*/ 	.byte	0x04, 0x37
        /*0002*/ 	.short	(.L_18 - .L_17)
.L_17:
        /*0004*/ 	.word	0x00000082


	//----- nvinfo : EIATTR_KPARAM_INFO
	.align		4
.L_18:
        /*0008*/ 	.byte	0x04, 0x17
        /*000a*/ 	.short	(.L_20 - .L_19)
.L_19:
        /*000c*/ 	.word	0x00000000
        /*0010*/ 	.short	0x0000
        /*0012*/ 	.short	0x0070
        /*0014*/ 	.byte	0x00, 0xf0, 0x01, 0x10


	//----- nvinfo : EIATTR_SPARSE_MMA_MASK
	.align		4
.L_20:
        /*0018*/ 	.byte	0x03, 0x50
        /*001a*/ 	.short	0x0000


	//----- nvinfo : EIATTR_MAXREG_COUNT
	.align		4
        /*001c*/ 	.byte	0x03, 0x1b
        /*001e*/ 	.short	0x00a8


	//----- nvinfo : EIATTR_NUM_BARRIERS
	.align		4
        /*0020*/ 	.byte	0x02, 0x4c
        /*0022*/ 	.byte	0x01
	.zero		1


	//----- nvinfo : EIATTR_MERCURY_ISA_VERSION
	.align		4
        /*0024*/ 	.byte	0x03, 0x5f
        /*0026*/ 	.short	0x0101


	//----- nvinfo : EIATTR_INT_WARP_WIDE_INSTR_OFFSETS
	.align		4
        /*0028*/ 	.byte	0x04, 0x31
        /*002a*/ 	.short	(.L_22 - .L_21)


	//   ....[0]....
.L_21:
        /*002c*/ 	.word	0x000003f0


	//   ....[1]....
        /*0030*/ 	.word	0x00000400


	//   ....[2]....
        /*0034*/ 	.word	0x000004f0


	//----- nvinfo : EIATTR_COOP_GROUP_MASK_REGIDS
	.align		4
.L_22:
        /*0038*/ 	.byte	0x04, 0x29
        /*003a*/ 	.short	(.L_24 - .L_23)


	//   ....[0]....
.L_23:
        /*003c*/ 	.word	0xffffffff


	//   ....[1]....
        /*0040*/ 	.word	0xffffffff


	//   ....[2]....
        /*0044*/ 	.word	0xffffffff


	//   ....[3]....
        /*0048*/ 	.word	0xffffffff


	//   ....[4]....
        /*004c*/ 	.word	0xffffffff


	//----- nvinfo : EIATTR_COOP_GROUP_INSTR_OFFSETS
	.align		4
.L_24:
        /*0050*/ 	.byte	0x04, 0x28
        /*0052*/ 	.short	(.L_26 - .L_25)


	//   ....[0]....
.L_25:
        /*0054*/ 	.word	0x00000060


	//   ....[1]....
        /*0058*/ 	.word	0x00000070


	//   ....[2]....
        /*005c*/ 	.word	0x00000130


	//   ....[3]....
        /*0060*/ 	.word	0x000002e0


	//   ....[4]....
        /*0064*/ 	.word	0x00000fe0


	//----- nvinfo : EIATTR_REG_RECONFIG
	.align		4
.L_26:
        /*0068*/ 	.byte	0x01, 0x54
	.zero		2


	//----- nvinfo : EIATTR_MBARRIER_INSTR_OFFSETS
	.align		4
        /*006c*/ 	.byte	0x04, 0x39
        /*006e*/ 	.short	(.L_28 - .L_27)


	//   ....[0]....
.L_27:
        /*0070*/ 	.word	0x00000230
        /*0074*/ 	.word	0x000000ff
        /*0078*/ 	.word	0x00000000
        /*007c*/ 	.short	0x0100
        /*007e*/ 	.byte	0x08
	.zero		1


	//   ....[1]....
        /*0080*/ 	.word	0x00000240
        /*0084*/ 	.word	0x000000ff
        /*0088*/ 	.word	0x00000028
        /*008c*/ 	.short	0x0100
        /*008e*/ 	.byte	0x08
	.zero		1


	//   ....[2]....
        /*0090*/ 	.word	0x00000250
        /*0094*/ 	.word	0x000000ff
        /*0098*/ 	.word	0x00000008
        /*009c*/ 	.short	0x0100
        /*009e*/ 	.byte	0x08
	.zero		1


	//   ....[3]....
        /*00a0*/ 	.word	0x00000260
        /*00a4*/ 	.word	0x000000ff
        /*00a8*/ 	.word	0x00000030
        /*00ac*/ 	.short	0x0100
        /*00ae*/ 	.byte	0x08
	.zero		1


	//   ....[4]....
        /*00b0*/ 	.word	0x00000270
        /*00b4*/ 	.word	0x000000ff
        /*00b8*/ 	.word	0x00000010
        /*00bc*/ 	.short	0x0100
        /*00be*/ 	.byte	0x08
	.zero		1


	//   ....[5]....
        /*00c0*/ 	.word	0x00000280
        /*00c4*/ 	.word	0x000000ff
        /*00c8*/ 	.word	0x00000038
        /*00cc*/ 	.short	0x0100
        /*00ce*/ 	.byte	0x08
	.zero		1


	//   ....[6]....
        /*00d0*/ 	.word	0x00000290
        /*00d4*/ 	.word	0x000000ff
        /*00d8*/ 	.word	0x00000018
        /*00dc*/ 	.short	0x0100
        /*00de*/ 	.byte	0x08
	.zero		1


	//   ....[7]....
        /*00e0*/ 	.word	0x000002a0
        /*00e4*/ 	.word	0x000000ff
        /*00e8*/ 	.word	0x00000040
        /*00ec*/ 	.short	0x0100
        /*00ee*/ 	.byte	0x08
	.zero		1


	//   ....[8]....
        /*00f0*/ 	.word	0x000002b0
        /*00f4*/ 	.word	0x000000ff
        /*00f8*/ 	.word	0x00000020
        /*00fc*/ 	.short	0x0100
        /*00fe*/ 	.byte	0x08
	.zero		1


	//   ....[9]....
        /*0100*/ 	.word	0x000002c0
        /*0104*/ 	.word	0x000000ff
        /*0108*/ 	.word	0x00000048
        /*010c*/ 	.short	0x0100
        /*010e*/ 	.byte	0x08
	.zero		1


	//   ....[10]....
        /*0110*/ 	.word	0x00000540
        /*0114*/ 	.word	0x000000ff
        /*0118*/ 	.word	0x00000060
        /*011c*/ 	.short	0x0100
        /*011e*/ 	.byte	0x06
	.zero		1


	//   ....[11]....
        /*0120*/ 	.word	0x000005a0
        /*0124*/ 	.word	0x000000ff
        /*0128*/ 	.word	0x00000068
        /*012c*/ 	.short	0x0100
        /*012e*/ 	.byte	0x06
	.zero		1


	//   ....[12]....
        /*0130*/ 	.word	0x00001510
        /*0134*/ 	.word	0x000000ff
        /*0138*/ 	.word	0x00000000
        /*013c*/ 	.short	0x010a
        /*013e*/ 	.byte	0x06
	.zero		1


	//   ....[13]....
        /*0140*/ 	.word	0x00001550
        /*0144*/ 	.word	0x000000ff
        /*0148*/ 	.word	0x00000000
        /*014c*/ 	.short	0x010a
        /*014e*/ 	.byte	0x06
	.zero		1


	//   ....[14]....
        /*0150*/ 	.word	0x00001e80
        /*0154*/ 	.word	0x000000ff
        /*0158*/ 	.word	0x00000000
        /*015c*/ 	.short	0x010a
        /*015e*/ 	.byte	0x0c
	.zero		1


	//   ....[15]....
        /*0160*/ 	.word	0x00001ec0
        /*0164*/ 	.word	0x000000ff
        /*0168*/ 	.word	0x00000000
        /*016c*/ 	.short	0x010a
        /*016e*/ 	.byte	0x0c
	.zero		1


	//   ....[16]....
        /*0170*/ 	.word	0x000024f0
        /*0174*/ 	.word	0x000000ff
        /*0178*/ 	.word	0x00000000
        /*017c*/ 	.short	0x0101
        /*017e*/ 	.byte	0x08
	.zero		1


	//   ....[17]....
        /*0180*/ 	.word	0x00002b40
        /*0184*/ 	.word	0x000000ff
        /*0188*/ 	.word	0x00000000
        /*018c*/ 	.short	0x0101
        /*018e*/ 	.byte	0x08
	.zero		1


	//   ....[18]....
        /*0190*/ 	.word	0x000084d0
        /*0194*/ 	.word	0x00000013
        /*0198*/ 	.word	0x00000028
        /*019c*/ 	.short	0x010a
        /*019e*/ 	.byte	0x3f
	.zero		1


	//   ....[19]....
        /*01a0*/ 	.word	0x00008850
        /*01a4*/ 	.word	0x00000008
        /*01a8*/ 	.word	0x00000068
        /*01ac*/ 	.short	0x0101
        /*01ae*/ 	.byte	0x3f
	.zero		1


	//   ....[20]....
        /*01b0*/ 	.word	0x00008f60
        /*01b4*/ 	.word	0x00000006
        /*01b8*/ 	.word	0x00000000
        /*01bc*/ 	.short	0x010a
        /*01be*/ 	.byte	0x3f
	.zero		1


	//   ....[21]....
        /*01c0*/ 	.word	0x00008fe0
        /*01c4*/ 	.word	0x00000007
        /*01c8*/ 	.word	0x00000000
        /*01cc*/ 	.short	0x010a
        /*01ce*/ 	.byte	0x3f
	.zero		1


	//   ....[22]....
        /*01d0*/ 	.word	0x00009070
        /*01d4*/ 	.word	0x0000000a
        /*01d8*/ 	.word	0x00000000
        /*01dc*/ 	.short	0x010a
        /*01de*/ 	.byte	0x3f
	.zero		1


	//   ....[23]....
        /*01e0*/ 	.word	0x00009100
        /*01e4*/ 	.word	0x0000000b
        /*01e8*/ 	.word	0x00000000
        /*01ec*/ 	.short	0x010a
        /*01ee*/ 	.byte	0x3f
	.zero		1


	//   ....[24]....
        /*01f0*/ 	.word	0x00009190
        /*01f4*/ 	.word	0x00000003
        /*01f8*/ 	.word	0x00000000
        /*01fc*/ 	.short	0x010a
        /*01fe*/ 	.byte	0x3f
	.zero		1


	//   ....[25]....
        /*0200*/ 	.word	0x00009200
        /*0204*/ 	.word	0x0000000b
        /*0208*/ 	.word	0x00000000
        /*020c*/ 	.short	0x010a
        /*020e*/ 	.byte	0x3f
	.zero		1


	//   ....[26]....
        /*0210*/ 	.word	0x00009260
        /*0214*/ 	.word	0x0000008c
        /*0218*/ 	.word	0x00000000
        /*021c*/ 	.short	0x010a
        /*021e*/ 	.byte	0x3f
	.zero		1


	//   ....[27]....
        /*0220*/ 	.word	0x00009330
        /*0224*/ 	.word	0x00000013
        /*0228*/ 	.word	0x00000028
        /*022c*/ 	.short	0x010a
        /*022e*/ 	.byte	0x3f
	.zero		1


	//   ....[28]....
        /*0230*/ 	.word	0x00009410
        /*0234*/ 	.word	0x00000006
        /*0238*/ 	.word	0x00000000
        /*023c*/ 	.short	0x010a
        /*023e*/ 	.byte	0x3f
	.zero		1


	//   ....[29]....
        /*0240*/ 	.word	0x00009460
        /*0244*/ 	.word	0x00000007
        /*0248*/ 	.word	0x00000000
        /*024c*/ 	.short	0x010a
        /*024e*/ 	.byte	0x3f
	.zero		1


	//   ....[30]....
        /*0250*/ 	.word	0x000094b0
        /*0254*/ 	.word	0x0000000a
        /*0258*/ 	.word	0x00000000
        /*025c*/ 	.short	0x010a
        /*025e*/ 	.byte	0x3f
	.zero		1


	//   ....[31]....
        /*0260*/ 	.word	0x00009500
        /*0264*/ 	.word	0x0000000b
        /*0268*/ 	.word	0x00000000
        /*026c*/ 	.short	0x010a
        /*026e*/ 	.byte	0x3f
	.zero		1


	//----- nvinfo : EIATTR_NUM_MBARRIERS
	.align		4
.L_28:
        /*0270*/ 	.byte	0x03, 0x38
        /*0272*/ 	.short	0x000c


	//----- nvinfo : EIATTR_EXIT_INSTR_OFFSETS
	.align		4
        /*0274*/ 	.byte	0x04, 0x1c
        /*0276*/ 	.short	(.L_30 - .L_29)


	//   ....[0]....
.L_29:
        /*0278*/ 	.word	0x000005f0


	//   ....[1]....
        /*027c*/ 	.word	0x00000eb0


	//   ....[2]....
        /*0280*/ 	.word	0x00007b40


	//   ....[3]....
        /*0284*/ 	.word	0x00008170


	//   ....[4]....
        /*0288*/ 	.word	0x000091e0


	//----- nvinfo : EIATTR_MAX_THREADS
	.align		4
.L_30:
        /*028c*/ 	.byte	0x04, 0x05
        /*028e*/ 	.short	(.L_32 - .L_31)
.L_31:
        /*0290*/ 	.word	0x00000180
        /*0294*/ 	.word	0x00000001
        /*0298*/ 	.word	0x00000001


	//----- nvinfo : EIATTR_CRS_STACK_SIZE
	.align		4
.L_32:
        /*029c*/ 	.byte	0x04, 0x1e
        /*029e*/ 	.short	(.L_34 - .L_33)
.L_33:
        /*02a0*/ 	.word	0x00000000


	//----- nvinfo : EIATTR_CBANK_PARAM_SIZE
	.align		4
.L_34:
        /*02a4*/ 	.byte	0x03, 0x19
        /*02a6*/ 	.short	0x0470


	//----- nvinfo : EIATTR_PARAM_CBANK
	.align		4
        /*02a8*/ 	.byte	0x04, 0x0a
        /*02aa*/ 	.short	(.L_36 - .L_35)
	.align		4
.L_35:
        /*02ac*/ 	.word	index@(.nv.constant0._ZN7cutlass13device_kernelINS_4gemm6kernel13GemmUniversalIN4cute5tupleIJiiiiEEENS1_10collective13CollectiveMmaINS1_37MainloopSm90TmaGmmaWarpSpecializedFP8ILi5ENS5_IJNS4_1CILi1EEESB_SB_EEENS1_35KernelTmaWarpSpecializedCooperativeEEENS5_IJNSA_ILi128EEESF_NSA_ILi64EEEEEENS_12float_e4m3_tENS5_IJlSB_lEEESI_SJ_NS4_8TiledMMAINS4_8MMA_AtomIJNS4_4SM904GMMA31MMA_64x128x32_F32E4M3E4M3_SS_TNILNSN_7ScaleInE1ELSP_1EEEEEENS4_6LayoutINS5_IJNSA_ILi2EEESB_SB_EEENS5_IJSB_NSA_ILi0EEESV_EEEEENS5_IJNS4_10UnderscoreESY_SY_EEEEENS4_13SM90_TMA_LOADENS4_14ComposedLayoutINS4_7SwizzleILi2ELi4ELi3EEENS4_18smem_ptr_flag_bitsILi8EEENSS_INS5_IJNSA_ILi8EEESG_EEENS5_IJSG_SB_EEEEEEEvNS4_8identityES11_S1B_vS1C_EENS_8epilogue10collective6detail29Sm90TmaWarpSpecializedAdapterINS1F_15DefaultEpilogueISI_SJ_SJ_NS1E_6thread17LinearCombinationISI_Li1EffLNS1J_9ScaleType4KindE0ELNS_15FloatRoundStyleE2ESI_EENS1_15EpilogueDefaultEEEEEvvEEEEvNT_6ParamsE)
        /*02b0*/ 	.short	0x0210
        /*02b2*/ 	.short	0x0470


	//----- nvinfo : EIATTR_SW_WAR
	.align		4
.L_36:
        /*02b4*/ 	.byte	0x04, 0x36
        /*02b6*/ 	.short	(.L_38 - .L_37)
.L_37:
        /*02b8*/ 	.word	0x00000008
.L_38:


//--------------------- .nv.callgraph             --------------------------
	.section	.nv.callgraph,"",@"SHT_CUDA_CALLGRAPH"
	.align	4
	.sectionentsize	8
	.align		4
        /*0000*/ 	.word	0x00000000
	.align		4
        /*0004*/ 	.word	0xffffffff
	.align		4
        /*0008*/ 	.word	0x00000000
	.align		4
        /*000c*/ 	.word	0xfffffffe
	.align		4
        /*0010*/ 	.word	0x00000000
	.align		4
        /*0014*/ 	.word	0xfffffffd
	.align		4
        /*0018*/ 	.word	0x00000000
	.align		4
        /*001c*/ 	.word	0xfffffffc


//--------------------- .nv.constant4             --------------------------
	.section	.nv.constant4,"a",@progbits
	.align	8
	.align		8
.nv.constant4:
        /*0000*/ 	.dword	_ZN40_INTERNAL_8038835a_4_k_cu_88140314_248474cuda3std3__45__cpo5beginE
	.align		8
        /*0008*/ 	.dword	_ZN40_INTERNAL_8038835a_4_k_cu_88140314_248474cuda3std3__45__cpo3endE
	.align		8
        /*0010*/ 	.dword	_ZN40_INTERNAL_8038835a_4_k_cu_88140314_248474cuda3std3__45__cpo6cbeginE
	.align		8
        /*0018*/ 	.dword	_ZN40_INTERNAL_8038835a_4_k_cu_88140314_248474cuda3std3__45__cpo4cendE
	.align		8
        /*0020*/ 	.dword	_ZN40_INTERNAL_8038835a_4_k_cu_88140314_248474cuda3std3__442_GLOBAL__N__8038835a_4_k_cu_88140314_248476ignoreE
	.align		8
        /*0028*/ 	.dword	_ZN40_INTERNAL_8038835a_4_k_cu_88140314_248474cuda3std3__419piecewise_constructE
	.align		8
        /*0030*/ 	.dword	_ZN40_INTERNAL_8038835a_4_k_cu_88140314_248474cuda3std3__48in_placeE
	.align		8
        /*0038*/ 	.dword	_ZN40_INTERNAL_8038835a_4_k_cu_88140314_248474cuda3std6ranges3__45__cpo4swapE
	.align		8
        /*0040*/ 	.dword	_ZN40_INTERNAL_8038835a_4_k_cu_88140314_248474cuda3std6ranges3__45__cpo9iter_moveE
	.align		8
        /*0048*/ 	.dword	_ZN40_INTERNAL_8038835a_4_k_cu_88140314_248474cute7productE
	.align		8
        /*0050*/ 	.dword	_ZN40_INTERNAL_8038835a_4_k_cu_88140314_248474cute1_E


//--------------------- .text._ZN7cutlass13device_kernelINS_4gemm6kernel13GemmUniversalIN4cute5tupleIJiiiiEEENS1_10collective13CollectiveMmaINS1_37MainloopSm90TmaGmmaWarpSpecializedFP8ILi5ENS5_IJNS4_1CILi1EEESB_SB_EEENS1_35KernelTmaWarpSpecializedCooperativeEEENS5_IJNSA_ILi128EEESF_NSA_ILi64EEEEEENS_12float_e4m3_tENS5_IJlSB_lEEESI_SJ_NS4_8TiledMMAINS4_8MMA_AtomIJNS4_4SM904GMMA31MMA_64x128x32_F32E4M3E4M3_SS_TNILNSN_7ScaleInE1ELSP_1EEEEEENS4_6LayoutINS5_IJNSA_ILi2EEESB_SB_EEENS5_IJSB_NSA_ILi0EEESV_EEEEENS5_IJNS4_10UnderscoreESY_SY_EEEEENS4_13SM90_TMA_LOADENS4_14ComposedLayoutINS4_7SwizzleILi2ELi4ELi3EEENS4_18smem_ptr_flag_bitsILi8EEENSS_INS5_IJNSA_ILi8EEESG_EEENS5_IJSG_SB_EEEEEEEvNS4_8identityES11_S1B_vS1C_EENS_8epilogue10collective6detail29Sm90TmaWarpSpecializedAdapterINS1F_15DefaultEpilogueISI_SJ_SJ_NS1E_6thread17LinearCombinationISI_Li1EffLNS1J_9ScaleType4KindE0ELNS_15FloatRoundStyleE2ESI_EENS1_15EpilogueDefaultEEEEEvvEEEEvNT_6ParamsE --------------------------
	.section	.text._ZN7cutlass13device_kernelINS_4gemm6kernel13GemmUniversalIN4cute5tupleIJiiiiEEENS1_10collective13CollectiveMmaINS1_37MainloopSm90TmaGmmaWarpSpecializedFP8ILi5ENS5_IJNS4_1CILi1EEESB_SB_EEENS1_35KernelTmaWarpSpecializedCooperativeEEENS5_IJNSA_ILi128EEESF_NSA_ILi64EEEEEENS_12float_e4m3_tENS5_IJlSB_lEEESI_SJ_NS4_8TiledMMAINS4_8MMA_AtomIJNS4_4SM904GMMA31MMA_64x128x32_F32E4M3E4M3_SS_TNILNSN_7ScaleInE1ELSP_1EEEEEENS4_6LayoutINS5_IJNSA_ILi2EEESB_SB_EEENS5_IJSB_NSA_ILi0EEESV_EEEEENS5_IJNS4_10UnderscoreESY_SY_EEEEENS4_13SM90_TMA_LOADENS4_14ComposedLayoutINS4_7SwizzleILi2ELi4ELi3EEENS4_18smem_ptr_flag_bitsILi8EEENSS_INS5_IJNSA_ILi8EEESG_EEENS5_IJSG_SB_EEEEEEEvNS4_8identityES11_S1B_vS1C_EENS_8epilogue10collective6detail29Sm90TmaWarpSpecializedAdapterINS1F_15DefaultEpilogueISI_SJ_SJ_NS1E_6thread17LinearCombinationISI_Li1EffLNS1J_9ScaleType4KindE0ELNS_15FloatRoundStyleE2ESI_EENS1_15EpilogueDefaultEEEEEvvEEEEvNT_6ParamsE,"ax",@progbits
	.align	128
.text._ZN7cutlass13device_kernelINS_4gemm6kernel13GemmUniversalIN4cute5tupleIJiiiiEEENS1_10collective13CollectiveMmaINS1_37MainloopSm90TmaGmmaWarpSpecializedFP8ILi5ENS5_IJNS4_1CILi1EEESB_SB_EEENS1_35KernelTmaWarpSpecializedCooperativeEEENS5_IJNSA_ILi128EEESF_NSA_ILi64EEEEEENS_12float_e4m3_tENS5_IJlSB_lEEESI_SJ_NS4_8TiledMMAINS4_8MMA_AtomIJNS4_4SM904GMMA31MMA_64x128x32_F32E4M3E4M3_SS_TNILNSN_7ScaleInE1ELSP_1EEEEEENS4_6LayoutINS5_IJNSA_ILi2EEESB_SB_EEENS5_IJSB_NSA_ILi0EEESV_EEEEENS5_IJNS4_10UnderscoreESY_SY_EEEEENS4_13SM90_TMA_LOADENS4_14ComposedLayoutINS4_7SwizzleILi2ELi4ELi3EEENS4_18smem_ptr_flag_bitsILi8EEENSS_INS5_IJNSA_ILi8EEESG_EEENS5_IJSG_SB_EEEEEEEvNS4_8identityES11_S1B_vS1C_EENS_8epilogue10collective6detail29Sm90TmaWarpSpecializedAdapterINS1F_15DefaultEpilogueISI_SJ_SJ_NS1E_6thread17LinearCombinationISI_Li1EffLNS1J_9ScaleType4KindE0ELNS_15FloatRoundStyleE2ESI_EENS1_15EpilogueDefaultEEEEEvvEEEEvNT_6ParamsE:
        .type           _ZN7cutlass13device_kernelINS_4gemm6kernel13GemmUniversalIN4cute5tupleIJiiiiEEENS1_10collective13CollectiveMmaINS1_37MainloopSm90TmaGmmaWarpSpecializedFP8ILi5ENS5_IJNS4_1CILi1EEESB_SB_EEENS1_35KernelTmaWarpSpecializedCooperativeEEENS5_IJNSA_ILi128EEESF_NSA_ILi64EEEEEENS_12float_e4m3_tENS5_IJlSB_lEEESI_SJ_NS4_8TiledMMAINS4_8MMA_AtomIJNS4_4SM904GMMA31MMA_64x128x32_F32E4M3E4M3_SS_TNILNSN_7ScaleInE1ELSP_1EEEEEENS4_6LayoutINS5_IJNSA_ILi2EEESB_SB_EEENS5_IJSB_NSA_ILi0EEESV_EEEEENS5_IJNS4_10UnderscoreESY_SY_EEEEENS4_13SM90_TMA_LOADENS4_14ComposedLayoutINS4_7SwizzleILi2ELi4ELi3EEENS4_18smem_ptr_flag_bitsILi8EEENSS_INS5_IJNSA_ILi8EEESG_EEENS5_IJSG_SB_EEEEEEEvNS4_8identityES11_S1B_vS1C_EENS_8epilogue10collective6detail29Sm90TmaWarpSpecializedAdapterINS1F_15DefaultEpilogueISI_SJ_SJ_NS1E_6thread17LinearCombinationISI_Li1EffLNS1J_9ScaleType4KindE0ELNS_15FloatRoundStyleE2ESI_EENS1_15EpilogueDefaultEEEEEvvEEEEvNT_6ParamsE,@function
        .size           _ZN7cutlass13device_kernelINS_4gemm6kernel13GemmUniversalIN4cute5tupleIJiiiiEEENS1_10collective13CollectiveMmaINS1_37MainloopSm90TmaGmmaWarpSpecializedFP8ILi5ENS5_IJNS4_1CILi1EEESB_SB_EEENS1_35KernelTmaWarpSpecializedCooperativeEEENS5_IJNSA_ILi128EEESF_NSA_ILi64EEEEEENS_12float_e4m3_tENS5_IJlSB_lEEESI_SJ_NS4_8TiledMMAINS4_8MMA_AtomIJNS4_4SM904GMMA31MMA_64x128x32_F32E4M3E4M3_SS_TNILNSN_7ScaleInE1ELSP_1EEEEEENS4_6LayoutINS5_IJNSA_ILi2EEESB_SB_EEENS5_IJSB_NSA_ILi0EEESV_EEEEENS5_IJNS4_10UnderscoreESY_SY_EEEEENS4_13SM90_TMA_LOADENS4_14ComposedLayoutINS4_7SwizzleILi2ELi4ELi3EEENS4_18smem_ptr_flag_bitsILi8EEENSS_INS5_IJNSA_ILi8EEESG_EEENS5_IJSG_SB_EEEEEEEvNS4_8identityES11_S1B_vS1C_EENS_8epilogue10collective6detail29Sm90TmaWarpSpecializedAdapterINS1F_15DefaultEpilogueISI_SJ_SJ_NS1E_6thread17LinearCombinationISI_Li1EffLNS1J_9ScaleType4KindE0ELNS_15FloatRoundStyleE2ESI_EENS1_15EpilogueDefaultEEEEEvvEEEEvNT_6ParamsE,(.L_x_203 - _ZN7cutlass13device_kernelINS_4gemm6kernel13GemmUniversalIN4cute5tupleIJiiiiEEENS1_10collective13CollectiveMmaINS1_37MainloopSm90TmaGmmaWarpSpecializedFP8ILi5ENS5_IJNS4_1CILi1EEESB_SB_EEENS1_35KernelTmaWarpSpecializedCooperativeEEENS5_IJNSA_ILi128EEESF_NSA_ILi64EEEEEENS_12float_e4m3_tENS5_IJlSB_lEEESI_SJ_NS4_8TiledMMAINS4_8MMA_AtomIJNS4_4SM904GMMA31MMA_64x128x32_F32E4M3E4M3_SS_TNILNSN_7ScaleInE1ELSP_1EEEEEENS4_6LayoutINS5_IJNSA_ILi2EEESB_SB_EEENS5_IJSB_NSA_ILi0EEESV_EEEEENS5_IJNS4_10UnderscoreESY_SY_EEEEENS4_13SM90_TMA_LOADENS4_14ComposedLayoutINS4_7SwizzleILi2ELi4ELi3EEENS4_18smem_ptr_flag_bitsILi8EEENSS_INS5_IJNSA_ILi8EEESG_EEENS5_IJSG_SB_EEEEEEEvNS4_8identityES11_S1B_vS1C_EENS_8epilogue10collective6detail29Sm90TmaWarpSpecializedAdapterINS1F_15DefaultEpilogueISI_SJ_SJ_NS1E_6thread17LinearCombinationISI_Li1EffLNS1J_9ScaleType4KindE0ELNS_15FloatRoundStyleE2ESI_EENS1_15EpilogueDefaultEEEEEvvEEEEvNT_6ParamsE)
        .other          _ZN7cutlass13device_kernelINS_4gemm6kernel13GemmUniversalIN4cute5tupleIJiiiiEEENS1_10collective13CollectiveMmaINS1_37MainloopSm90TmaGmmaWarpSpecializedFP8ILi5ENS5_IJNS4_1CILi1EEESB_SB_EEENS1_35KernelTmaWarpSpecializedCooperativeEEENS5_IJNSA_ILi128EEESF_NSA_ILi64EEEEEENS_12float_e4m3_tENS5_IJlSB_lEEESI_SJ_NS4_8TiledMMAINS4_8MMA_AtomIJNS4_4SM904GMMA31MMA_64x128x32_F32E4M3E4M3_SS_TNILNSN_7ScaleInE1ELSP_1EEEEEENS4_6LayoutINS5_IJNSA_ILi2EEESB_SB_EEENS5_IJSB_NSA_ILi0EEESV_EEEEENS5_IJNS4_10UnderscoreESY_SY_EEEEENS4_13SM90_TMA_LOADENS4_14ComposedLayoutINS4_7SwizzleILi2ELi4ELi3EEENS4_18smem_ptr_flag_bitsILi8EEENSS_INS5_IJNSA_ILi8EEESG_EEENS5_IJSG_SB_EEEEEEEvNS4_8identityES11_S1B_vS1C_EENS_8epilogue10collective6detail29Sm90TmaWarpSpecializedAdapterINS1F_15DefaultEpilogueISI_SJ_SJ_NS1E_6thread17LinearCombinationISI_Li1EffLNS1J_9ScaleType4KindE0ELNS_15FloatRoundStyleE2ESI_EENS1_15EpilogueDefaultEEEEEvvEEEEvNT_6ParamsE,@"STO_CUDA_ENTRY STV_DEFAULT"
_ZN7cutlass13device_kernelINS_4gemm6kernel13GemmUniversalIN4cute5tupleIJiiiiEEENS1_10collective13CollectiveMmaINS1_37MainloopSm90TmaGmmaWarpSpecializedFP8ILi5ENS5_IJNS4_1CILi1EEESB_SB_EEENS1_35KernelTmaWarpSpecializedCooperativeEEENS5_IJNSA_ILi128EEESF_NSA_ILi64EEEEEENS_12float_e4m3_tENS5_IJlSB_lEEESI_SJ_NS4_8TiledMMAINS4_8MMA_AtomIJNS4_4SM904GMMA31MMA_64x128x32_F32E4M3E4M3_SS_TNILNSN_7ScaleInE1ELSP_1EEEEEENS4_6LayoutINS5_IJNSA_ILi2EEESB_SB_EEENS5_IJSB_NSA_ILi0EEESV_EEEEENS5_IJNS4_10UnderscoreESY_SY_EEEEENS4_13SM90_TMA_LOADENS4_14ComposedLayoutINS4_7SwizzleILi2ELi4ELi3EEENS4_18smem_ptr_flag_bitsILi8EEENSS_INS5_IJNSA_ILi8EEESG_EEENS5_IJSG_SB_EEEEEEEvNS4_8identityES11_S1B_vS1C_EENS_8epilogue10collective6detail29Sm90TmaWarpSpecializedAdapterINS1F_15DefaultEpilogueISI_SJ_SJ_NS1E_6thread17LinearCombinationISI_Li1EffLNS1J_9ScaleType4KindE0ELNS_15FloatRoundStyleE2ESI_EENS1_15EpilogueDefaultEEEEEvvEEEEvNT_6ParamsE:
[----:B------:R-:W-:Y:S01]  /*0000*/  LDC R1, c[0x0][0x28] ;  /* 0x00000a00ff017b82 */ /* 0x000fe20000000800 */
[----:B------:R-:W0:Y:S01]  /*0010*/  S2R R0, SR_TID.X ;  /* 0x0000000000007919 */ /* 0x000e220000002100 */
[----:B------:R-:W-:Y:S01]  /*0020*/  ELECT P0, URZ, PT ;  /* 0x00000000003f782f */ /* 0x000fe20003800000 */
[----:B------:R-:W-:Y:S01]  /*0030*/  BSSY B0, `(.L_x_0) ;  /* 0x000000f000007945 */ /* 0x000fe20003800000 */
[--C-:B0-----:R-:W-:Y:S02]  /*0040*/  SHF.R.U32.HI R2, RZ, 0x5, R0.reuse ;  /* 0x00000005ff027819 */ /* 0x101fe40000011600 */
[----:B------:R-:W-:-:S03]  /*0050*/  SHF.R.U32.HI R3, RZ, 0x7, R0 ;  /* 0x00000007ff037819 */ /* 0x000fc60000011600 */
[----:B------:R-:W0:Y:S04]  /*0060*/  SHFL.IDX PT, R5, R2, RZ, 0x1f ;  /* 0x00001fff02057589 */ /* 0x000e2800000e0000 */
[----:B------:R1:W2:Y:S01]  /*0070*/  SHFL.IDX PT, R6, R3, RZ, 0x1f ;  /* 0x00001fff03067589 */ /* 0x0002a200000e0000 */
[----:B0-----:R-:W-:-:S13]  /*0080*/  ISETP.NE.OR P0, PT, R5, RZ, !P0 ;  /* 0x000000ff0500720c */ /* 0x001fda0004705670 */
[----:B-12---:R-:W-:Y:S05]  /*0090*/  @P0 BRA `(.L_x_1) ;  /* 0x0000000000200947 */ /* 0x006fea0003800000 */
[----:B------:R-:W-:Y:S02]  /*00a0*/  ULDC.64 UR4, c[0x0][0x198] ;  /* 0x0000660000047ab9 */ /* 0x000fe40000000a00 */
[----:B------:R-:W-:Y:S02]  /*00b0*/  UIADD3 UR6, UP0, UR4, 0xf0, URZ ;  /* 0x000000f004067890 */ /* 0x000fe4000ff1e03f */
[----:B------:R-:W-:Y:S02]  /*00c0*/  UIADD3 UR4, UP1, UR4, 0x1f0, URZ ;  /* 0x000001f004047890 */ /* 0x000fe4000ff3e03f */
[----:B------:R-:W-:Y:S02]  /*00d0*/  UIADD3.X UR7, URZ, UR5, URZ, UP0, !UPT ;  /* 0x000000053f077290 */ /* 0x000fe400087fe43f */
[----:B------:R-:W-:-:S07]  /*00e0*/  UIADD3.X UR5, URZ, UR5, URZ, UP1, !UPT ;  /* 0x000000053f057290 */ /* 0x000fce0008ffe43f */
[----:B------:R0:W-:Y:S02]  /*00f0*/  UTMACCTL.PF [UR6] ;  /* 0x00000000060079b9 */ /* 0x0001e40008040000 */
[----:B------:R0:W-:Y:S02]  /*0100*/  UTMACCTL.PF [UR4] ;  /* 0x00000000040079b9 */ /* 0x0001e40008040000 */
[----:B0-----:R-:W-:Y:S01]  /*0110*/  NOP ;  /* 0x0000000000007918 */ /* 0x001fe20000000000 */
.L_x_1:
[----:B------:R-:W-:Y:S05]  /*0120*/  BSYNC B0 ;  /* 0x0000000000007941 */ /* 0x000fea0003800000 */
.L_x_0:
[----:B------:R-:W0:Y:S02]  /*0130*/  SHFL.IDX PT, R3, R2, RZ, 0x1f ;  /* 0x00001fff02037589 */ /* 0x000e2400000e0000 */
[----:B0-----:R-:W-:-:S13]  /*0140*/  ISETP.NE.AND P0, PT, R3, RZ, PT ;  /* 0x000000ff0300720c */ /* 0x001fda0003f05270 */
[----:B------:R-:W-:Y:S05]  /*0150*/  @P0 BRA `(.L_x_2) ;  /* 0x0000000000600947 */ /* 0x000fea0003800000 */
[----:B------:R-:W0:Y:S01]  /*0160*/  S2UR UR8, SR_CgaCtaId ;  /* 0x00000000000879c3 */ /* 0x000e220000008800 */
[----:B------:R-:W-:Y:S01]  /*0170*/  UMOV UR4, 0x400 ;  /* 0x0000040000047882 */ /* 0x000fe20000000000 */
[----:B------:R-:W-:Y:S01]  /*0180*/  UMOV UR5, 0x1 ;  /* 0x0000000100057882 */ /* 0x000fe20000000000 */
[----:B------:R-:W-:Y:S01]  /*0190*/  UMOV UR6, 0x100 ;  /* 0x0000010000067882 */ /* 0x000fe20000000000 */
[----:B------:R-:W-:Y:S01]  /*01a0*/  ELECT P0, URZ, PT ;  /* 0x00000000003f782f */ /* 0x000fe20003800000 */
[----:B------:R-:W-:-:S04]  /*01b0*/  UIADD3 UR6, -UR6, 0x100000, URZ ;  /* 0x0010000006067890 */ /* 0x000fc8000fffe13f */
[----:B------:R-:W-:Y:S02]  /*01c0*/  USHF.L.U32 UR7, UR6, 0xb, URZ ;  /* 0x0000000b06077899 */ /* 0x000fe4000800063f */
[----:B------:R-:W-:Y:S02]  /*01d0*/  USHF.L.U32 UR6, UR6, 0x1, URZ ;  /* 0x0000000106067899 */ /* 0x000fe4000800063f */
[----:B0-----:R-:W-:Y:S02]  /*01e0*/  ULEA UR8, UR8, UR4, 0x18 ;  /* 0x0000000408087291 */ /* 0x001fe4000f8ec03f */
[----:B------:R-:W-:-:S04]  /*01f0*/  UIADD3 UR4, -UR5, 0x100000, URZ ;  /* 0x0010000005047890 */ /* 0x000fc8000fffe13f */
[----:B------:R-:W-:Y:S02]  /*0200*/  USHF.L.U32 UR5, UR4, 0xb, URZ ;  /* 0x0000000b04057899 */ /* 0x000fe4000800063f */
[----:B------:R-:W-:Y:S01]  /*0210*/  USHF.L.U32 UR4, UR4, 0x1, URZ ;  /* 0x0000000104047899 */ /* 0x000fe2000800063f */
[----:B------:R-:W0:Y:S11]  /*0220*/  FENCE.VIEW.ASYNC.S ;  /* 0x00000000000073c6 */ /* 0x000e360000000000 */
[----:B0-----:R0:W1:Y:S01]  /*0230*/  SYNCS.EXCH.64 URZ, [UR8], UR4 ;  /* 0x00000004083f75b2 */ /* 0x0010620008000100 */
[----:B------:R0:W2:Y:S01]  /*0240*/  SYNCS.EXCH.64 URZ, [UR8+0x28], UR6 ;  /* 0x00002806083f75b2 */ /* 0x0000a20008000100 */
[----:B------:R0:W3:Y:S01]  /*0250*/  SYNCS.EXCH.64 URZ, [UR8+0x8], UR4 ;  /* 0x00000804083f75b2 */ /* 0x0000e20008000100 */
[----:B------:R0:W4:Y:S01]  /*0260*/  SYNCS.EXCH.64 URZ, [UR8+0x30], UR6 ;  /* 0x00003006083f75b2 */ /* 0x0001220008000100 */
[----:B------:R0:W0:Y:S01]  /*0270*/  SYNCS.EXCH.64 URZ, [UR8+0x10], UR4 ;  /* 0x00001004083f75b2 */ /* 0x0000220008000100 */
[----:B------:R0:W0:Y:S01]  /*0280*/  SYNCS.EXCH.64 URZ, [UR8+0x38], UR6 ;  /* 0x00003806083f75b2 */ /* 0x0000220008000100 */
[----:B------:R0:W0:Y:S01]  /*0290*/  SYNCS.EXCH.64 URZ, [UR8+0x18], UR4 ;  /* 0x00001804083f75b2 */ /* 0x0000220008000100 */
[----:B------:R0:W0:Y:S01]  /*02a0*/  SYNCS.EXCH.64 URZ, [UR8+0x40], UR6 ;  /* 0x00004006083f75b2 */ /* 0x0000220008000100 */
[----:B------:R0:W0:Y:S01]  /*02b0*/  SYNCS.EXCH.64 URZ, [UR8+0x20], UR4 ;  /* 0x00002004083f75b2 */ /* 0x0000220008000100 */
[----:B------:R0:W0:Y:S01]  /*02c0*/  SYNCS.EXCH.64 URZ, [UR8+0x48], UR6 ;  /* 0x00004806083f75b2 */ /* 0x0000220008000100 */
[----:B------:R-:W-:Y:S01]  /*02d0*/  NOP ;  /* 0x0000000000007918 */ /* 0x000fe20000000000 */
.L_x_2:
[----:B------:R-:W5:Y:S01]  /*02e0*/  SHFL.IDX PT, R2, R2, RZ, 0x1f ;  /* 0x00001fff02027589 */ /* 0x000f6200000e0000 */
[----:B------:R-:W1:Y:S01]  /*02f0*/  LDC R3, c[0x0][0x65c] ;  /* 0x00019700ff037b82 */ /* 0x000e620000000800 */
[----:B------:R-:W-:Y:S02]  /*0300*/  ELECT P0, URZ, PT ;  /* 0x00000000003f782f */ /* 0x000fe40003800000 */
[----:B------:R-:W-:Y:S01]  /*0310*/  SHF.R.S32.HI R4, RZ, 0x1f, R5 ;  /* 0x0000001fff047819 */ /* 0x000fe20000011405 */
[----:B------:R-:W2:Y:S01]  /*0320*/  S2R R10, SR_CTAID.Y ;  /* 0x00000000000a7919 */ /* 0x000ea20000002600 */
[----:B0-----:R-:W-:Y:S01]  /*0330*/  UMOV UR4, 0x20 ;  /* 0x0000002000047882 */ /* 0x001fe20000000000 */
[C---:B------:R-:W-:Y:S01]  /*0340*/  ISETP.NE.AND P3, PT, R6.reuse, RZ, PT ;  /* 0x000000ff0600720c */ /* 0x040fe20003f65270 */
[----:B------:R-:W-:Y:S01]  /*0350*/  VIADD R11, R6, 0xffffffff ;  /* 0xffffffff060b7836 */ /* 0x000fe20000000000 */
[----:B------:R-:W0:Y:S01]  /*0360*/  S2R R8, SR_CTAID.X ;  /* 0x0000000000087919 */ /* 0x000e220000002500 */
[----:B------:R-:W-:Y:S01]  /*0370*/  LEA.HI R4, R4, R5, RZ, 0x2 ;  /* 0x0000000504047211 */ /* 0x000fe200078f10ff */
[----:B------:R-:W-:Y:S01]  /*0380*/  NOP ;  /* 0x0000000000007918 */ /* 0x000fe20000000000 */
[----:B------:R-:W-:Y:S01]  /*0390*/  NOP ;  /* 0x0000000000007918 */ /* 0x000fe20000000000 */
[----:B------:R-:W-:-:S02]  /*03a0*/  ISETP.GE.U32.AND P1, PT, R11, 0x2, PT ;  /* 0x000000020b00780c */ /* 0x000fc40003f26070 */
[----:B------:R-:W-:-:S05]  /*03b0*/  LOP3.LUT R4, R4, 0xfffffffc, RZ, 0xc0, !PT ;  /* 0xfffffffc04047812 */ /* 0x000fca00078ec0ff */
[----:B------:R-:W-:Y:S01]  /*03c0*/  IMAD.IADD R5, R5, 0x1, -R4 ;  /* 0x0000000105057824 */ /* 0x000fe200078e0a04 */
[----:B-----5:R-:W-:Y:S02]  /*03d0*/  ISETP.NE.OR P0, PT, R2, RZ, !P0 ;  /* 0x000000ff0200720c */ /* 0x020fe40004705670 */
[----:B-1----:R-:W-:-:S11]  /*03e0*/  ISETP.NE.AND P2, PT, R3, 0x1, PT ;  /* 0x000000010300780c */ /* 0x002fd60003f45270 */
[----:B------:R-:W-:Y:S01]  /*03f0*/  VOTEU.ALL UP0, P0 ;  /* 0x00000000003f7886 */ /* 0x000fe20000000000 */
[----:B------:R-:W-:Y:S01]  /*0400*/  VOTEU.ALL UP1, P0 ;  /* 0x00000000003f7886 */ /* 0x000fe20000020000 */
[----:B------:R-:W0:Y:S01]  /*0410*/  @P2 LDC R9, c[0x0][0x10] ;  /* 0x00000400ff092b82 */ /* 0x000e220000000800 */
[----:B--2---:R-:W-:Y:S02]  /*0420*/  @P2 IMAD.MOV.U32 R2, RZ, RZ, R10 ;  /* 0x000000ffff022224 */ /* 0x004fe400078e000a */
[----:B------:R-:W-:Y:S01]  /*0430*/  @!UP0 UMOV UR6, 0x400 ;  /* 0x0000040000068882 */ /* 0x000fe20000000000 */
[----:B------:R-:W-:-:S04]  /*0440*/  @!UP0 UIADD3 UR4, -UR4, 0x100000, URZ ;  /* 0x0010000004048890 */ /* 0x000fc8000fffe13f */
[----:B------:R-:W-:Y:S02]  /*0450*/  @!UP0 USHF.L.U32 UR5, UR4, 0xb, URZ ;  /* 0x0000000b04058899 */ /* 0x000fe4000800063f */
[----:B------:R-:W-:Y:S01]  /*0460*/  @!UP0 USHF.L.U32 UR4, UR4, 0x1, URZ ;  /* 0x0000000104048899 */ /* 0x000fe2000800063f */
[----:B------:R-:W-:Y:S02]  /*0470*/  @P2 IMAD.MOV.U32 R3, RZ, RZ, RZ ;  /* 0x000000ffff032224 */ /* 0x000fe400078e00ff */
[----:B------:R-:W-:Y:S01]  /*0480*/  @P2 IMAD.MOV.U32 R13, RZ, RZ, RZ ;  /* 0x000000ffff0d2224 */ /* 0x000fe200078e00ff */
[----:B------:R-:W1:Y:S08]  /*0490*/  @!UP0 S2UR UR7, SR_CgaCtaId ;  /* 0x00000000000789c3 */ /* 0x000e700000008800 */
[----:B------:R-:W2:Y:S01]  /*04a0*/  @!P2 LDC R7, c[0x0][0xc] ;  /* 0x00000300ff07ab82 */ /* 0x000ea20000000800 */
[----:B0-----:R-:W-:-:S04]  /*04b0*/  @P2 IMAD.WIDE.U32 R2, R8, R9, R2 ;  /* 0x0000000908022225 */ /* 0x001fc800078e0002 */
[----:B------:R-:W-:Y:S02]  /*04c0*/  IMAD.MOV.U32 R9, RZ, RZ, RZ ;  /* 0x000000ffff097224 */ /* 0x000fe400078e00ff */
[----:B------:R-:W-:Y:S01]  /*04d0*/  @P2 IMAD.IADD R3, R3, 0x1, R13 ;  /* 0x0000000103032824 */ /* 0x000fe200078e020d */
[----:B-1----:R-:W-:Y:S01]  /*04e0*/  @!UP0 ULEA UR6, UR7, UR6, 0x18 ;  /* 0x0000000607068291 */ /* 0x002fe2000f8ec03f */
[----:B------:R-:W-:Y:S01]  /*04f0*/  VOTEU.ALL UP0, P0 ;  /* 0x00000000003f7886 */ /* 0x000fe20000000000 */
[----:B------:R-:W-:-:S04]  /*0500*/  ISETP.NE.AND P0, PT, R5, 0x3, PT ;  /* 0x000000030500780c */ /* 0x000fc80003f05270 */
[----:B------:R-:W-:-:S04]  /*0510*/  ISETP.EQ.OR P0, PT, R5, RZ, !P0 ;  /* 0x000000ff0500720c */ /* 0x000fc80004702670 */
[----:B------:R-:W-:Y:S01]  /*0520*/  ISETP.EQ.AND P0, PT, R6, RZ, P0 ;  /* 0x000000ff0600720c */ /* 0x000fe20000702270 */
[----:B------:R-:W0:Y:S02]  /*0530*/  FENCE.VIEW.ASYNC.S ;  /* 0x00000000000073c6 */ /* 0x000e240000000000 */
[----:B0-----:R0:W3:Y:S01]  /*0540*/  @!UP0 SYNCS.EXCH.64 URZ, [UR6+0x60], UR4 ;  /* 0x00006004063f85b2 */ /* 0x0010e20008000100 */
[----:B--2---:R-:W-:Y:S01]  /*0550*/  @!P2 IMAD.WIDE.U32 R6, R7, R10, R8 ;  /* 0x0000000a0706a225 */ /* 0x004fe200078e0008 */
[----:B------:R-:W-:-:S03]  /*0560*/  SEL R4, RZ, 0x1, !P0 ;  /* 0x00000001ff047807 */ /* 0x000fc60004000000 */
[----:B------:R-:W-:Y:S02]  /*0570*/  @!P2 IMAD.MOV.U32 R2, RZ, RZ, R6 ;  /* 0x000000ffff02a224 */ /* 0x000fe400078e0006 */
[----:B------:R-:W-:Y:S01]  /*0580*/  @!P2 IMAD.MOV.U32 R3, RZ, RZ, R7 ;  /* 0x000000ffff03a224 */ /* 0x000fe200078e0007 */
[----:B------:R-:W-:Y:S01]  /*0590*/  SEL R4, R4, 0x2, P1 ;  /* 0x0000000204047807 */ /* 0x000fe20000800000 */
[----:B------:R0:W3:Y:S01]  /*05a0*/  @!UP1 SYNCS.EXCH.64 URZ, [UR6+0x68], UR4 ;  /* 0x00006804063f95b2 */ /* 0x0000e20008000100 */
[----:B------:R-:W-:Y:S01]  /*05b0*/  NOP ;  /* 0x0000000000007918 */ /* 0x000fe20000000000 */
[----:B---34-:R-:W-:Y:S06]  /*05c0*/  BAR.SYNC.DEFER_BLOCKING 0x0 ;  /* 0x0000000000007b1d */ /* 0x018fec0000010000 */
[----:B------:R-:W-:Y:S05]  /*05d0*/  @!P3 BRA `(.L_x_3) ;  /* 0x00000074005cb947 */ /* 0x000fea0003800000 */
[----:B------:R-:W-:-:S13]  /*05e0*/  ISETP.GT.U32.AND P0, PT, R11, 0x1, PT ;  /* 0x000000010b00780c */ /* 0x000fda0003f04070 */
[----:B0-----:R-:W-:Y:S05]  /*05f0*/  @P0 EXIT ;  /* 0x000000000000094d */ /* 0x001fea0003800000 */
[----:B------:R-:W-:Y:S01]  /*0600*/  ULDC.64 UR4, c[0x0][0x650] ;  /* 0x0001940000047ab9 */ /* 0x000fe20000000a00 */
[----:B------:R-:W-:Y:S01]  /*0610*/  PRMT R12, RZ, 0x7610, R12 ;  /* 0x00007610ff0c7816 */ /* 0x000fe2000000000c */
[----:B------:R-:W-:Y:S01]  /*0620*/  IMAD.MOV.U32 R6, RZ, RZ, -0x1 ;  /* 0xffffffffff067424 */ /* 0x000fe200078e00ff */
[----:B------:R-:W-:Y:S01]  /*0630*/  ISETP.GE.U32.AND P0, PT, R2, UR4, PT ;  /* 0x0000000402007c0c */ /* 0x000fe2000bf06070 */
[----:B------:R-:W-:Y:S02]  /*0640*/  IMAD.MOV.U32 R7, RZ, RZ, -0x1 ;  /* 0xffffffffff077424 */ /* 0x000fe400078e00ff */
[----:B------:R-:W-:Y:S01]  /*0650*/  IMAD.MOV.U32 R5, RZ, RZ, -0x1 ;  /* 0xffffffffff057424 */ /* 0x000fe200078e00ff */
[----:B------:R-:W-:-:S13]  /*0660*/  ISETP.GE.U32.AND.EX P0, PT, R3, UR5, PT, P0 ;  /* 0x0000000503007c0c */ /* 0x000fda000bf06100 */
[----:B------:R-:W-:Y:S05]  /*0670*/  @P0 BRA `(.L_x_4) ;  /* 0x00000004005c0947 */ /* 0x000fea0003800000 */
[----:B------:R-:W0:Y:S01]  /*0680*/  LDC.64 R16, c[0x0][0x628] ;  /* 0x00018a00ff107b82 */ /* 0x000e220000000a00 */
[----:B------:R-:W-:Y:S02]  /*0690*/  IMAD.MOV.U32 R6, RZ, RZ, R2 ;  /* 0x000000ffff067224 */ /* 0x000fe400078e0002 */
[----:B------:R-:W-:-:S05]  /*06a0*/  IMAD.MOV.U32 R7, RZ, RZ, R3 ;  /* 0x000000ffff077224 */ /* 0x000fca00078e0003 */
[----:B------:R-:W1:Y:S08]  /*06b0*/  LDC R18, c[0x0][0x630] ;  /* 0x00018c00ff127b82 */ /* 0x000e700000000800 */
[----:B------:R-:W2:Y:S01]  /*06c0*/  LDC.64 R20, c[0x0][0x620] ;  /* 0x00018800ff147b82 */ /* 0x000ea20000000a00 */
[----:B0-----:R-:W-:-:S04]  /*06d0*/  ISETP.NE.U32.AND P0, PT, R16, RZ, PT ;  /* 0x000000ff1000720c */ /* 0x001fc80003f05070 */
[----:B------:R-:W-:-:S13]  /*06e0*/  ISETP.NE.AND.EX P0, PT, R17, RZ, PT, P0 ;  /* 0x000000ff1100720c */ /* 0x000fda0003f05300 */
[----:B-12---:R-:W-:Y:S05]  /*06f0*/  @!P0 BRA `(.L_x_5) ;  /* 0x0000000000288947 */ /* 0x006fea0003800000 */
[----:B------:R-:W0:Y:S02]  /*0700*/  LDC R5, c[0x0][0x634] ;  /* 0x00018d00ff057b82 */ /* 0x000e240000000800 */
[----:B0-----:R-:W-:-:S05]  /*0710*/  IADD3 R5, P0, R2, R5, RZ ;  /* 0x0000000502057210 */ /* 0x001fca0007f1e0ff */
[----:B------:R-:W-:-:S04]  /*0720*/  IMAD.X R11, RZ, RZ, R3, P0 ;  /* 0x000000ffff0b7224 */ /* 0x000fc800000e0603 */
[----:B------:R-:W-:-:S04]  /*0730*/  IMAD.WIDE.U32 R6, R11, R16, RZ ;  /* 0x000000100b067225 */ /* 0x000fc800078e00ff */
[----:B------:R-:W-:-:S04]  /*0740*/  IMAD.WIDE.U32 R12, P0, R5, R17, R6 ;  /* 0x00000011050c7225 */ /* 0x000fc80007800006 */
[----:B------:R-:W-:-:S04]  /*0750*/  IMAD.WIDE.U32 R6, R5, R16, RZ ;  /* 0x0000001005067225 */ /* 0x000fc800078e00ff */
[----:B------:R-:W-:Y:S01]  /*0760*/  IMAD.X R15, RZ, RZ, RZ, P0 ;  /* 0x000000ffff0f7224 */ /* 0x000fe200000e06ff */
[----:B------:R-:W-:Y:S01]  /*0770*/  IADD3 RZ, P0, R7, R12, RZ ;  /* 0x0000000c07ff7210 */ /* 0x000fe20007f1e0ff */
[----:B------:R-:W-:-:S04]  /*0780*/  IMAD.MOV.U32 R14, RZ, RZ, R13 ;  /* 0x000000ffff0e7224 */ /* 0x000fc800078e000d */
[----:B------:R-:W-:-:S08]  /*0790*/  IMAD.WIDE.U32.X R6, R11, R17, R14, P0 ;  /* 0x000000110b067225 */ /* 0x000fd000000e040e */
.L_x_5:
[--C-:B------:R-:W-:Y:S01]  /*07a0*/  SHF.R.U64 R26, R6, R18, R7.reuse ;  /* 0x00000012061a7219 */ /* 0x100fe20000001207 */
[----:B------:R-:W0:Y:S01]  /*07b0*/  LDC.64 R22, c[0x0][0x640] ;  /* 0x00019000ff167b82 */ /* 0x000e220000000a00 */
[----:B------:R-:W-:Y:S01]  /*07c0*/  I2FP.F32.U32 R5, R8 ;  /* 0x0000000800057245 */ /* 0x000fe20000201000 */
[----:B------:R-:W-:Y:S01]  /*07d0*/  ULDC UR4, c[0x0][0x150] ;  /* 0x0000540000047ab9 */ /* 0x000fe20000000800 */
[----:B------:R-:W-:Y:S02]  /*07e0*/  SHF.R.U32.HI R6, RZ, R18, R7 ;  /* 0x00000012ff067219 */ /* 0x000fe40000011607 */
[----:B------:R-:W-:Y:S01]  /*07f0*/  IADD3 R11, P0, RZ, -R26, RZ ;  /* 0x8000001aff0b7210 */ /* 0x000fe20007f1e0ff */
[----:B------:R-:W-:Y:S01]  /*0800*/  FMUL R5, R5, UR4 ;  /* 0x0000000405057c20 */ /* 0x000fe20008400000 */
[----:B------:R-:W-:Y:S01]  /*0810*/  ULDC UR4, c[0x0][0x154] ;  /* 0x0000550000047ab9 */ /* 0x000fe20000000800 */
[----:B------:R-:W1:Y:S02]  /*0820*/  LDC R14, c[0x0][0x618] ;  /* 0x00018600ff0e7b82 */ /* 0x000e640000000800 */
[----:B------:R-:W-:-:S02]  /*0830*/  IMAD.X R13, RZ, RZ, ~R6, P0 ;  /* 0x000000ffff0d7224 */ /* 0x000fc400000e0e06 */
[----:B------:R-:W2:Y:S01]  /*0840*/  F2I.U32.TRUNC.NTZ R5, R5 ;  /* 0x0000000500057305 */ /* 0x000ea2000020f000 */
[----:B------:R-:W-:-:S03]  /*0850*/  IMAD.WIDE.U32 R6, R11, R20, R2 ;  /* 0x000000140b067225 */ /* 0x000fc600078e0002 */
[----:B------:R-:W3:Y:S01]  /*0860*/  LDC R9, c[0x0][0x144] ;  /* 0x00005100ff097b82 */ /* 0x000ee20000000800 */
[----:B------:R-:W-:-:S04]  /*0870*/  IMAD R12, R13, R20, RZ ;  /* 0x000000140d0c7224 */ /* 0x000fc800078e02ff */
[----:B------:R-:W-:Y:S02]  /*0880*/  IMAD R11, R11, R21, R12 ;  /* 0x000000150b0b7224 */ /* 0x000fe400078e020c */
[----:B------:R-:W-:Y:S01]  /*0890*/  IMAD.MOV.U32 R12, RZ, RZ, 0x1 ;  /* 0x00000001ff0c7424 */ /* 0x000fe200078e00ff */
[----:B------:R-:W4:Y:S01]  /*08a0*/  LDC R18, c[0x0][0x608] ;  /* 0x00018200ff127b82 */ /* 0x000f220000000800 */
[----:B------:R-:W-:Y:S01]  /*08b0*/  IMAD.IADD R11, R7, 0x1, R11 ;  /* 0x00000001070b7824 */ /* 0x000fe200078e020b */
[----:B0-----:R-:W-:Y:S01]  /*08c0*/  ISETP.NE.U32.AND P0, PT, R22, RZ, PT ;  /* 0x000000ff1600720c */ /* 0x001fe20003f05070 */
[----:B--2---:R-:W-:-:S03]  /*08d0*/  IMAD.MOV R7, RZ, RZ, -R5 ;  /* 0x000000ffff077224 */ /* 0x004fc600078e0a05 */
[----:B------:R-:W-:Y:S02]  /*08e0*/  ISETP.NE.AND.EX P0, PT, R23, RZ, PT, P0 ;  /* 0x000000ff1700720c */ /* 0x000fe40003f05300 */
[----:B------:R-:W0:Y:S01]  /*08f0*/  LDC R13, c[0x0][0x658] ;  /* 0x00019600ff0d7b82 */ /* 0x000e220000000800 */
[--C-:B-1----:R-:W-:Y:S02]  /*0900*/  SHF.R.U64 R16, R6, R14, R11.reuse ;  /* 0x0000000e06107219 */ /* 0x102fe4000000120b */
[----:B------:R-:W-:Y:S02]  /*0910*/  I2FP.F32.U32 R6, R10 ;  /* 0x0000000a00067245 */ /* 0x000fe40000201000 */
[----:B------:R-:W-:-:S03]  /*0920*/  SHF.R.U32.HI R11, RZ, R14, R11 ;  /* 0x0000000eff0b7219 */ /* 0x000fc6000001160b */
[----:B------:R-:W1:Y:S01]  /*0930*/  LDC R17, c[0x0][0x148] ;  /* 0x00005200ff117b82 */ /* 0x000e620000000800 */
[----:B---3--:R-:W-:Y:S02]  /*0940*/  IMAD R5, R9, R7, R8 ;  /* 0x0000000709057224 */ /* 0x008fe400078e0208 */
[----:B------:R-:W-:Y:S01]  /*0950*/  FMUL R7, R6, UR4 ;  /* 0x0000000406077c20 */ /* 0x000fe20008400000 */
[----:B------:R-:W-:-:S03]  /*0960*/  IMAD.MOV.U32 R6, RZ, RZ, -0x1 ;  /* 0xffffffffff067424 */ /* 0x000fc600078e00ff */
[----:B------:R2:W3:Y:S01]  /*0970*/  F2I.U32.TRUNC.NTZ R15, R7 ;  /* 0x00000007000f7305 */ /* 0x0004e2000020f000 */
[----:B------:R-:W1:Y:S01]  /*0980*/  LDC R21, c[0x0][0x600] ;  /* 0x00018000ff157b82 */ /* 0x000e620000000800 */
[-CC-:B----4-:R-:W-:Y:S02]  /*0990*/  SHF.R.U64 R27, R16, R18.reuse, R11.reuse ;  /* 0x00000012101b7219 */ /* 0x190fe4000000120b */
[----:B------:R-:W-:-:S05]  /*09a0*/  SHF.R.U32.HI R8, RZ, R18, R11 ;  /* 0x00000012ff087219 */ /* 0x000fca000001160b */
[----:B------:R-:W4:Y:S01]  /*09b0*/  LDC R20, c[0x0][0x648] ;  /* 0x00019200ff147b82 */ /* 0x000f220000000800 */
[-CC-:B0-----:R-:W-:Y:S02]  /*09c0*/  SHF.R.U64 R18, R27, R13.reuse, R8.reuse ;  /* 0x0000000d1b127219 */ /* 0x181fe40000001208 */
[-C--:B------:R-:W-:Y:S02]  /*09d0*/  SHF.L.U32 R6, R6, R13.reuse, RZ ;  /* 0x0000000d06067219 */ /* 0x080fe400000006ff */
[-C--:B------:R-:W-:Y:S02]  /*09e0*/  SHF.R.U32.HI R8, RZ, R13.reuse, R8 ;  /* 0x0000000dff087219 */ /* 0x080fe40000011608 */
[----:B------:R-:W-:Y:S01]  /*09f0*/  LOP3.LUT R14, RZ, R6, RZ, 0x33, !PT ;  /* 0x00000006ff0e7212 */ /* 0x000fe200078e33ff */
[----:B------:R-:W0:Y:S01]  /*0a00*/  LDC R25, c[0x0][0x638] ;  /* 0x00018e00ff197b82 */ /* 0x000e220000000800 */
[----:B------:R-:W-:Y:S01]  /*0a10*/  SHF.L.U32 R11, R12, R13, RZ ;  /* 0x0000000d0c0b7219 */ /* 0x000fe200000006ff */
[----:B------:R-:W-:-:S02]  /*0a20*/  IMAD.MOV.U32 R6, RZ, RZ, R18 ;  /* 0x000000ffff067224 */ /* 0x000fc400078e0012 */
[----:B--2---:R-:W-:-:S04]  /*0a30*/  IMAD.MOV.U32 R7, RZ, RZ, R8 ;  /* 0x000000ffff077224 */ /* 0x004fc800078e0008 */
[----:B------:R-:W2:Y:S01]  /*0a40*/  LDC R24, c[0x0][0x610] ;  /* 0x00018400ff187b82 */ /* 0x000ea20000000800 */
[----:B---3--:R-:W-:Y:S05]  /*0a50*/  @!P0 BRA `(.L_x_6) ;  /* 0x0000000000288947 */ /* 0x008fea0003800000 */
[----:B------:R-:W3:Y:S02]  /*0a60*/  LDC R13, c[0x0][0x64c] ;  /* 0x00019300ff0d7b82 */ /* 0x000ee40000000800 */
[----:B---3--:R-:W-:-:S05]  /*0a70*/  IADD3 R13, P0, R18, R13, RZ ;  /* 0x0000000d120d7210 */ /* 0x008fca0007f1e0ff */
        /* <DEDUP_REMOVED lines=8> */
.L_x_6:
[----:B----4-:R-:W-:Y:S01]  /*0b00*/  SHF.R.U64 R6, R6, R20, R7 ;  /* 0x0000001406067219 */ /* 0x010fe20000001207 */
[----:B-1----:R-:W-:Y:S01]  /*0b10*/  VIADD R7, R21, 0xffffffff ;  /* 0xffffffff15077836 */ /* 0x002fe20000000000 */
[----:B------:R-:W-:Y:S01]  /*0b20*/  LOP3.LUT R14, R27, R14, RZ, 0xc0, !PT ;  /* 0x0000000e1b0e7212 */ /* 0x000fe200078ec0ff */
[----:B------:R-:W-:Y:S02]  /*0b30*/  IMAD.MOV R15, RZ, RZ, -R15 ;  /* 0x000000ffff0f7224 */ /* 0x000fe400078e0a0f */
[----:B------:R-:W-:Y:S01]  /*0b40*/  IMAD.MOV R8, RZ, RZ, -R6 ;  /* 0x000000ffff087224 */ /* 0x000fe200078e0a06 */
[----:B------:R-:W-:Y:S01]  /*0b50*/  LOP3.LUT R7, R16, R7, RZ, 0xc0, !PT ;  /* 0x0000000710077212 */ /* 0x000fe200078ec0ff */
[----:B------:R-:W-:Y:S02]  /*0b60*/  IMAD R14, R11, R6, R14 ;  /* 0x000000060b0e7224 */ /* 0x000fe400078e020e */
[----:B------:R-:W-:Y:S02]  /*0b70*/  @P2 IMAD R5, R17, R15, R10 ;  /* 0x0000000f11052224 */ /* 0x000fe400078e020a */
[----:B0-----:R-:W-:-:S02]  /*0b80*/  IMAD R6, R8, R25, R18 ;  /* 0x0000001908067224 */ /* 0x001fc400078e0212 */
[----:B--2---:R-:W-:Y:S02]  /*0b90*/  IMAD R5, R14, R24, R5 ;  /* 0x000000180e057224 */ /* 0x004fe400078e0205 */
[----:B------:R-:W-:Y:S02]  /*0ba0*/  IMAD R6, R6, R21, R7 ;  /* 0x0000001506067224 */ /* 0x000fe400078e0207 */
[----:B------:R-:W-:-:S03]  /*0bb0*/  IMAD.MOV.U32 R12, RZ, RZ, 0x1 ;  /* 0x00000001ff0c7424 */ /* 0x000fc600078e00ff */
[----:B------:R-:W-:Y:S02]  /*0bc0*/  SEL R7, R6, R5, !P2 ;  /* 0x0000000506077207 */ /* 0x000fe40005000000 */
[----:B------:R-:W-:Y:S01]  /*0bd0*/  SEL R6, R5, R6, !P2 ;  /* 0x0000000605067207 */ /* 0x000fe20005000000 */
[----:B------:R-:W-:-:S07]  /*0be0*/  IMAD.MOV.U32 R5, RZ, RZ, R26 ;  /* 0x000000ffff057224 */ /* 0x000fce00078e001a */
.L_x_4:
[----:B------:R-:W-:-:S08]  /*0bf0*/  NOP ;  /* 0x0000000000007918 */ /* 0x000fd00000000000 */
[----:B------:R-:W0:Y:S02]  /*0c00*/  USETMAXREG.TRY_ALLOC.CTAPOOL UP0, 0xe8 ;  /* 0x000000e8000079c8 */ /* 0x000e240008000600 */
[----:B0-----:R-:W-:-:S13]  /*0c10*/  PLOP3.LUT P0, PT, PT, PT, UP0, 0x80, 0x0 ;  /* 0x000000000000781c */ /* 0x001fda0003f0f008 */
[----:B------:R-:W-:Y:S05]  /*0c20*/  @!P0 BRA `(.L_x_4) ;  /* 0xfffffffc00f08947 */ /* 0x000fea000383ffff */
[----:B------:R-:W-:Y:S01]  /*0c30*/  ULDC.64 UR4, c[0x0][0x598] ;  /* 0x0001660000047ab9 */ /* 0x000fe20000000a00 */
[----:B------:R-:W-:Y:S01]  /*0c40*/  ULDC.64 UR16, c[0x0][0x208] ;  /* 0x0000820000107ab9 */ /* 0x000fe20000000a00 */
[----:B------:R-:W-:-:S04]  /*0c50*/  ISETP.NE.U32.AND P0, PT, RZ, UR4, PT ;  /* 0x00000004ff007c0c */ /* 0x000fc8000bf05070 */
[----:B------:R-:W-:-:S13]  /*0c60*/  ISETP.NE.AND.EX P0, PT, RZ, UR5, PT, P0 ;  /* 0x00000005ff007c0c */ /* 0x000fda000bf05300 */
[----:B------:R-:W-:Y:S05]  /*0c70*/  @!P0 BRA `(.L_x_7) ;  /* 0x00000000001c8947 */ /* 0x000fea0003800000 */
[----:B------:R-:W0:Y:S02]  /*0c80*/  LDC.64 R8, c[0x0][0x598] ;  /* 0x00016600ff087b82 */ /* 0x000e240000000a00 */
[----:B0-----:R-:W2:Y:S02]  /*0c90*/  LDG.E.64 R8, desc[UR16][R8.64] ;  /* 0x0000001008087981 */ /* 0x001ea4000c1e1b00 */
[----:B--2---:R-:W-:-:S04]  /*0ca0*/  ISETP.NE.U32.AND P0, PT, R8, RZ, PT ;  /* 0x000000ff0800720c */ /* 0x004fc80003f05070 */
[----:B------:R-:W-:-:S13]  /*0cb0*/  ISETP.NE.AND.EX P0, PT, R9, RZ, PT, P0 ;  /* 0x000000ff0900720c */ /* 0x000fda0003f05300 */
[----:B------:R-:W-:Y:S05]  /*0cc0*/  @!P0 BRA `(.L_x_7) ;  /* 0x0000000000088947 */ /* 0x000fea0003800000 */
[----:B------:R0:W5:Y:S01]  /*0cd0*/  LD.E R8, desc[UR16][R8.64] ;  /* 0x0000001008087980 */ /* 0x000162000c101900 */
[----:B------:R-:W-:Y:S05]  /*0ce0*/  BRA `(.L_x_8) ;  /* 0x0000000000207947 */ /* 0x000fea0003800000 */
.L_x_7:
[----:B------:R-:W-:Y:S02]  /*0cf0*/  ULDC.64 UR4, c[0x0][0x588] ;  /* 0x0001620000047ab9 */ /* 0x000fe40000000a00 */
[----:B------:R-:W-:-:S04]  /*0d00*/  ISETP.NE.U32.AND P0, PT, RZ, UR4, PT ;  /* 0x00000004ff007c0c */ /* 0x000fc8000bf05070 */
[----:B------:R-:W-:-:S13]  /*0d10*/  ISETP.NE.AND.EX P0, PT, RZ, UR5, PT, P0 ;  /* 0x00000005ff007c0c */ /* 0x000fda000bf05300 */
[----:B------:R-:W-:Y:S05]  /*0d20*/  @!P0 BRA `(.L_x_9) ;  /* 0x00000000000c8947 */ /* 0x000fea0003800000 */
[----:B------:R-:W0:Y:S02]  /*0d30*/  LDC.64 R8, c[0x0][0x588] ;  /* 0x00016200ff087b82 */ /* 0x000e240000000a00 */
[----:B0-----:R1:W5:Y:S01]  /*0d40*/  LDG.E R8, desc[UR16][R8.64] ;  /* 0x0000001008087981 */ /* 0x001362000c1e1900 */
[----:B------:R-:W-:Y:S05]  /*0d50*/  BRA `(.L_x_8) ;  /* 0x0000000000047947 */ /* 0x000fea0003800000 */
.L_x_9:
[----:B------:R-:W2:Y:S02]  /*0d60*/  LDC R8, c[0x0][0x580] ;  /* 0x00016000ff087b82 */ /* 0x000ea40000000800 */
.L_x_8:
[----:B------:R-:W-:Y:S02]  /*0d70*/  ULDC.64 UR4, c[0x0][0x5a0] ;  /* 0x0001680000047ab9 */ /* 0x000fe40000000a00 */
[----:B------:R-:W-:-:S04]  /*0d80*/  ISETP.NE.U32.AND P0, PT, RZ, UR4, PT ;  /* 0x00000004ff007c0c */ /* 0x000fc8000bf05070 */
[----:B------:R-:W-:-:S13]  /*0d90*/  ISETP.NE.AND.EX P0, PT, RZ, UR5, PT, P0 ;  /* 0x00000005ff007c0c */ /* 0x000fda000bf05300 */
[----:B------:R-:W-:Y:S05]  /*0da0*/  @!P0 BRA `(.L_x_10) ;  /* 0x00000000001c8947 */ /* 0x000fea0003800000 */
[----:B------:R-:W3:Y:S02]  /*0db0*/  LDC.64 R10, c[0x0][0x5a0] ;  /* 0x00016800ff0a7b82 */ /* 0x000ee40000000a00 */
[----:B---3--:R-:W3:Y:S02]  /*0dc0*/  LDG.E.64 R10, desc[UR16][R10.64] ;  /* 0x000000100a0a7981 */ /* 0x008ee4000c1e1b00 */
[----:B---3--:R-:W-:-:S04]  /*0dd0*/  ISETP.NE.U32.AND P0, PT, R10, RZ, PT ;  /* 0x000000ff0a00720c */ /* 0x008fc80003f05070 */
[----:B------:R-:W-:-:S13]  /*0de0*/  ISETP.NE.AND.EX P0, PT, R11, RZ, PT, P0 ;  /* 0x000000ff0b00720c */ /* 0x000fda0003f05300 */
[----:B------:R-:W-:Y:S05]  /*0df0*/  @!P0 BRA `(.L_x_10) ;  /* 0x0000000000088947 */ /* 0x000fea0003800000 */
[----:B01----:R0:W5:Y:S01]  /*0e00*/  LD.E R9, desc[UR16][R10.64] ;  /* 0x000000100a097980 */ /* 0x003162000c101900 */
[----:B------:R-:W-:Y:S05]  /*0e10*/  BRA `(.L_x_11) ;  /* 0x0000000000207947 */ /* 0x000fea0003800000 */
.L_x_10:
[----:B------:R-:W-:Y:S02]  /*0e20*/  ULDC.64 UR4, c[0x0][0x590] ;  /* 0x0001640000047ab9 */ /* 0x000fe40000000a00 */
[----:B------:R-:W-:-:S04]  /*0e30*/  ISETP.NE.U32.AND P0, PT, RZ, UR4, PT ;  /* 0x00000004ff007c0c */ /* 0x000fc8000bf05070 */
[----:B------:R-:W-:-:S13]  /*0e40*/  ISETP.NE.AND.EX P0, PT, RZ, UR5, PT, P0 ;  /* 0x00000005ff007c0c */ /* 0x000fda000bf05300 */
[----:B------:R-:W-:Y:S05]  /*0e50*/  @!P0 BRA `(.L_x_12) ;  /* 0x00000000000c8947 */ /* 0x000fea0003800000 */
[----:B------:R-:W0:Y:S02]  /*0e60*/  LDC.64 R10, c[0x0][0x590] ;  /* 0x00016400ff0a7b82 */ /* 0x000e240000000a00 */
[----:B01----:R1:W5:Y:S01]  /*0e70*/  LDG.E R9, desc[UR16][R10.64] ;  /* 0x000000100a097981 */ /* 0x003362000c1e1900 */
[----:B------:R-:W-:Y:S05]  /*0e80*/  BRA `(.L_x_11) ;  /* 0x0000000000047947 */ /* 0x000fea0003800000 */
.L_x_12:
[----:B01----:R-:W3:Y:S02]  /*0e90*/  LDC R9, c[0x0][0x584] ;  /* 0x00016100ff097b82 */ /* 0x003ee40000000800 */
.L_x_11:
[----:B------:R-:W-:-:S13]  /*0ea0*/  LOP3.LUT P0, RZ, R12, 0xff, RZ, 0xc0, !PT ;  /* 0x000000ff0cff7812 */ /* 0x000fda000780c0ff */
[----:B------:R-:W-:Y:S05]  /*0eb0*/  @!P0 EXIT ;  /* 0x000000000000894d */ /* 0x000fea0003800000 */
[----:B------:R-:W-:Y:S01]  /*0ec0*/  ULDC UR4, c[0x0][0x28c] ;  /* 0x0000a30000047ab9 */ /* 0x000fe20000000800 */
[----:B------:R-:W-:Y:S01]  /*0ed0*/  LOP3.LUT R138, R4, 0x1, RZ, 0xfc, !PT ;  /* 0x00000001048a7812 */ /* 0x000fe200078efcff */
[----:B------:R-:W-:-:S04]  /*0ee0*/  UIADD3 UR4, UR4, 0x3f, URZ ;  /* 0x0000003f04047890 */ /* 0x000fc8000fffe03f */
[----:B------:R-:W-:-:S04]  /*0ef0*/  USHF.R.S32.HI UR5, URZ, 0x1f, UR4 ;  /* 0x0000001f3f057899 */ /* 0x000fc80008011404 */
[----:B------:R-:W-:-:S03]  /*0f00*/  ULEA.HI UR5, UR5, UR4, URZ, 0x6 ;  /* 0x0000000405057291 */ /* 0x000fc6000f8f303f */
[----:B------:R-:W-:Y:S01]  /*0f10*/  UMOV UR4, URZ ;  /* 0x0000003f00047c82 */ /* 0x000fe20008000000 */
[----:B------:R-:W-:-:S03]  /*0f20*/  USHF.R.S32.HI UR9, URZ, 0x6, UR5 ;  /* 0x000000063f097899 */ /* 0x000fc60008011405 */
[----:B------:R-:W-:-:S09]  /*0f30*/  UMOV UR5, URZ ;  /* 0x0000003f00057c82 */ /* 0x000fd20008000000 */
.L_x_165:
[----:B01----:R-:W-:Y:S01]  /*0f40*/  LOP3.LUT R10, R0, 0x80, RZ, 0xc0, !PT ;  /* 0x00000080000a7812 */ /* 0x003fe200078ec0ff */
[----:B------:R-:W0:Y:S01]  /*0f50*/  S2UR UR13, SR_CgaCtaId ;  /* 0x00000000000d79c3 */ /* 0x000e220000008800 */
[----:B------:R-:W-:Y:S01]  /*0f60*/  UMOV UR12, 0x400 ;  /* 0x00000400000c7882 */ /* 0x000fe20000000000 */
[----:B------:R-:W-:Y:S01]  /*0f70*/  UMOV UR6, URZ ;  /* 0x0000003f00067c82 */ /* 0x000fe20008000000 */
[----:B------:R-:W-:Y:S01]  /*0f80*/  SHF.R.U32.HI R10, RZ, 0x7, R10 ;  /* 0x00000007ff0a7819 */ /* 0x000fe2000001160a */
[----:B------:R-:W-:Y:S01]  /*0f90*/  UMOV UR7, URZ ;  /* 0x0000003f00077c82 */ /* 0x000fe20008000000 */
[----:B------:R-:W-:Y:S01]  /*0fa0*/  UMOV UR18, UR5 ;  /* 0x0000000500127c82 */ /* 0x000fe20008000000 */
[----:B------:R-:W-:Y:S02]  /*0fb0*/  CS2R R14, SRZ ;  /* 0x00000000000e7805 */ /* 0x000fe4000001ff00 */
[----:B------:R-:W-:Y:S01]  /*0fc0*/  CS2R R12, SRZ ;  /* 0x00000000000c7805 */ /* 0x000fe2000001ff00 */
[----:B------:R-:W1:Y:S01]  /*0fd0*/  LDC R11, c[0x0][0x28c] ;  /* 0x0000a300ff0b7b82 */ /* 0x000e620000000800 */
[----:B------:R-:W4:Y:S01]  /*0fe0*/  SHFL.IDX PT, R10, R10, RZ, 0x1f ;  /* 0x00001fff0a0a7589 */ /* 0x000f2200000e0000 */
[----:B------:R-:W-:-:S02]  /*0ff0*/  CS2R R16, SRZ ;  /* 0x0000000000107805 */ /* 0x000fc4000001ff00 */
[----:B------:R-:W-:Y:S02]  /*1000*/  CS2R R18, SRZ ;  /* 0x0000000000127805 */ /* 0x000fe4000001ff00 */
[----:B------:R-:W-:Y:S02]  /*1010*/  CS2R R20, SRZ ;  /* 0x0000000000147805 */ /* 0x000fe4000001ff00 */
[----:B------:R-:W-:Y:S02]  /*1020*/  CS2R R22, SRZ ;  /* 0x0000000000167805 */ /* 0x000fe4000001ff00 */
[----:B------:R-:W-:Y:S02]  /*1030*/  CS2R R88, SRZ ;  /* 0x0000000000587805 */ /* 0x000fe4000001ff00 */
[----:B------:R-:W-:Y:S02]  /*1040*/  CS2R R90, SRZ ;  /* 0x00000000005a7805 */ /* 0x000fe4000001ff00 */
        /* <DEDUP_REMOVED lines=16> */
[----:B-1----:R-:W-:Y:S02]  /*1150*/  ISETP.GE.AND P0, PT, R11, 0x1, PT ;  /* 0x000000010b00780c */ /* 0x002fe40003f06270 */
[----:B------:R-:W-:Y:S02]  /*1160*/  CS2R R124, SRZ ;  /* 0x00000000007c7805 */ /* 0x000fe4000001ff00 */
[----:B----4-:R-:W-:-:S02]  /*1170*/  R2UR UR8, R10 ;  /* 0x000000000a0872ca */ /* 0x010fc400000e0000 */
[----:B------:R-:W-:Y:S02]  /*1180*/  CS2R R126, SRZ ;  /* 0x00000000007e7805 */ /* 0x000fe4000001ff00 */
[----:B------:R-:W-:Y:S02]  /*1190*/  CS2R R128, SRZ ;  /* 0x0000000000807805 */ /* 0x000fe4000001ff00 */
[----:B------:R-:W-:Y:S02]  /*11a0*/  CS2R R130, SRZ ;  /* 0x0000000000827805 */ /* 0x000fe4000001ff00 */
[----:B------:R-:W-:Y:S02]  /*11b0*/  CS2R R132, SRZ ;  /* 0x0000000000847805 */ /* 0x000fe4000001ff00 */
[----:B------:R-:W-:Y:S02]  /*11c0*/  CS2R R134, SRZ ;  /* 0x0000000000867805 */ /* 0x000fe4000001ff00 */
[----:B------:R-:W-:Y:S01]  /*11d0*/  CS2R R136, SRZ ;  /* 0x0000000000887805 */ /* 0x000fe2000001ff00 */
[----:B------:R-:W-:Y:S01]  /*11e0*/  IMAD.MOV.U32 R139, RZ, RZ, RZ ;  /* 0x000000ffff8b7224 */ /* 0x000fe200078e00ff */
[----:B------:R-:W-:Y:S01]  /*11f0*/  CS2R R24, SRZ ;  /* 0x0000000000187805 */ /* 0x000fe2000001ff00 */
[----:B------:R-:W-:Y:S01]  /*1200*/  IMAD.MOV.U32 R141, RZ, RZ, RZ ;  /* 0x000000ffff8d7224 */ /* 0x000fe200078e00ff */
[----:B---3--:R-:W-:Y:S01]  /*1210*/  CS2R R26, SRZ ;  /* 0x00000000001a7805 */ /* 0x008fe2000001ff00 */
[----:B------:R-:W-:Y:S01]  /*1220*/  IMAD.U32 R142, RZ, RZ, UR4 ;  /* 0x00000004ff8e7e24 */ /* 0x000fe2000f8e00ff */
[----:B------:R-:W-:Y:S01]  /*1230*/  CS2R R28, SRZ ;  /* 0x00000000001c7805 */ /* 0x000fe2000001ff00 */
[----:B------:R-:W-:Y:S01]  /*1240*/  ULEA.HI UR10, UR8, UR8, URZ, 0x1 ;  /* 0x00000008080a7291 */ /* 0x000fe2000f8f083f */
[----:B------:R-:W-:-:S02]  /*1250*/  CS2R R30, SRZ ;  /* 0x00000000001e7805 */ /* 0x000fc4000001ff00 */
[----:B------:R-:W-:Y:S02]  /*1260*/  CS2R R32, SRZ ;  /* 0x0000000000207805 */ /* 0x000fe4000001ff00 */
[----:B------:R-:W-:Y:S01]  /*1270*/  CS2R R34, SRZ ;  /* 0x0000000000227805 */ /* 0x000fe2000001ff00 */
[----:B------:R-:W-:Y:S01]  /*1280*/  ULOP3.LUT UR11, UR10, 0xffffe, URZ, 0xc0, !UPT ;  /* 0x000ffffe0a0b7892 */ /* 0x000fe2000f8ec03f */
[----:B------:R-:W-:Y:S01]  /*1290*/  CS2R R36, SRZ ;  /* 0x0000000000247805 */ /* 0x000fe2000001ff00 */
[----:B0-----:R-:W-:Y:S01]  /*12a0*/  ULEA UR10, UR13, UR12, 0x18 ;  /* 0x0000000c0d0a7291 */ /* 0x001fe2000f8ec03f */
[----:B------:R-:W-:Y:S01]  /*12b0*/  CS2R R38, SRZ ;  /* 0x0000000000267805 */ /* 0x000fe2000001ff00 */
[----:B------:R-:W-:Y:S01]  /*12c0*/  UIADD3 UR11, UR8, -UR11, URZ ;  /* 0x8000000b080b7290 */ /* 0x000fe2000fffe03f */
[----:B------:R-:W-:Y:S02]  /*12d0*/  CS2R R40, SRZ ;  /* 0x0000000000287805 */ /* 0x000fe4000001ff00 */
[----:B------:R-:W-:Y:S01]  /*12e0*/  CS2R R42, SRZ ;  /* 0x00000000002a7805 */ /* 0x000fe2000001ff00 */
[----:B------:R-:W-:Y:S01]  /*12f0*/  UMOV UR8, URZ ;  /* 0x0000003f00087c82 */ /* 0x000fe20008000000 */
[----:B------:R-:W-:Y:S01]  /*1300*/  ULEA UR11, UR11, UR10, 0xc ;  /* 0x0000000a0b0b7291 */ /* 0x000fe2000f8e603f */
[----:B------:R-:W-:-:S02]  /*1310*/  CS2R R44, SRZ ;  /* 0x00000000002c7805 */ /* 0x000fc4000001ff00 */
[----:B------:R-:W-:Y:S02]  /*1320*/  CS2R R46, SRZ ;  /* 0x00000000002e7805 */ /* 0x000fe4000001ff00 */
[----:B------:R-:W-:Y:S01]  /*1330*/  CS2R R48, SRZ ;  /* 0x0000000000307805 */ /* 0x000fe2000001ff00 */
[----:B------:R-:W-:Y:S01]  /*1340*/  UIADD3 UR11, UR11, 0x100, URZ ;  /* 0x000001000b0b7890 */ /* 0x000fe2000fffe03f */
[----:B------:R-:W-:Y:S02]  /*1350*/  CS2R R50, SRZ ;  /* 0x0000000000327805 */ /* 0x000fe4000001ff00 */
[----:B------:R-:W-:Y:S02]  /*1360*/  CS2R R52, SRZ ;  /* 0x0000000000347805 */ /* 0x000fe4000001ff00 */
[----:B------:R-:W-:Y:S01]  /*1370*/  CS2R R54, SRZ ;  /* 0x0000000000367805 */ /* 0x000fe2000001ff00 */
[----:B------:R-:W-:Y:S01]  /*1380*/  USHF.R.U32.HI UR11, URZ, 0x4, UR11 ;  /* 0x000000043f0b7899 */ /* 0x000fe2000801160b */
[----:B------:R-:W-:-:S02]  /*1390*/  CS2R R56, SRZ ;  /* 0x0000000000387805 */ /* 0x000fc4000001ff00 */
[----:B------:R-:W-:Y:S02]  /*13a0*/  CS2R R58, SRZ ;  /* 0x00000000003a7805 */ /* 0x000fe4000001ff00 */
[----:B------:R-:W-:Y:S01]  /*13b0*/  CS2R R60, SRZ ;  /* 0x00000000003c7805 */ /* 0x000fe2000001ff00 */
[----:B------:R-:W-:Y:S01]  /*13c0*/  ULOP3.LUT UR11, UR11, 0x3fff, URZ, 0xc0, !UPT ;  /* 0x00003fff0b0b7892 */ /* 0x000fe2000f8ec03f */
        /* <DEDUP_REMOVED lines=12> */
[----:B------:R-:W-:Y:S01]  /*1490*/  CS2R R86, SRZ ;  /* 0x0000000000567805 */ /* 0x000fe2000001ff00 */
[----:B------:R-:W-:Y:S06]  /*14a0*/  @!P0 BRA `(.L_x_13) ;  /* 0x0000000800308947 */ /* 0x000fec0003800000 */
[----:B------:R-:W-:-:S13]  /*14b0*/  ISETP.NE.AND P1, PT, R138, 0x3, PT ;  /* 0x000000038a00780c */ /* 0x000fda0003f25270 */
[----:B------:R-:W-:Y:S05]  /*14c0*/  @!P1 BRA `(.L_x_14) ;  /* 0x0000000000049947 */ /* 0x000fea0003800000 */
[----:B------:R-:W-:Y:S01]  /*14d0*/  BPT.TRAP 0x1 ;  /* 0x000000040000795c */ /* 0x000fe20000300000 */
.L_x_14:
[----:B------:R-:W-:Y:S01]  /*14e0*/  ULEA UR6, UR5, UR10, 0x3 ;  /* 0x0000000a05067291 */ /* 0x000fe2000f8e183f */
[----:B------:R-:W-:-:S05]  /*14f0*/  IMAD.U32 R10, RZ, RZ, UR4 ;  /* 0x00000004ff0a7e24 */ /* 0x000fca000f8e00ff */
[----:B------:R-:W-:-:S04]  /*1500*/  SHF.L.U32 R10, R10, 0x1f, RZ ;  /* 0x0000001f0a0a7819 */ /* 0x000fc800000006ff */
[----:B------:R0:W1:Y:S01]  /*1510*/  SYNCS.PHASECHK.TRANS64.TRYWAIT P0, [UR6], R10 ;  /* 0x0000000aff0075a7 */ /* 0x0000620008000146 */
[----:B------:R-:W-:Y:S05]  /*1520*/  @!P1 BRA `(.L_x_15) ;  /* 0x0000000000049947 */ /* 0x000fea0003800000 */
[----:B------:R-:W-:Y:S01]  /*1530*/  BPT.TRAP 0x1 ;  /* 0x000000040000795c */ /* 0x000fe20000300000 */
.L_x_15:
[----:B-1----:R-:W-:Y:S05]  /*1540*/  @P0 BRA `(.L_x_16) ;  /* 0x0000000000080947 */ /* 0x002fea0003800000 */
[----:B------:R-:W1:Y:S02]  /*1550*/  SYNCS.PHASECHK.TRANS64.TRYWAIT P0, [UR6], R10 ;  /* 0x0000000aff0075a7 */ /* 0x000e640008000146 */
[----:B-1----:R-:W-:Y:S05]  /*1560*/  @!P0 BRA `(.L_x_17) ;  /* 0x0000007c00208947 */ /* 0x002fea0003800000 */
.L_x_16:
[----:B------:R-:W-:Y:S01]  /*1570*/  UIADD3 UR6, UR10, 0xa100, URZ ;  /* 0x0000a1000a067890 */ /* 0x000fe2000fffe03f */
[----:B------:R-:W-:Y:S01]  /*1580*/  WARPGROUP.ARRIVE ;  /* 0x00000000000079c5 */ /* 0x000fe20000000000 */
[----:B------:R-:W-:Y:S01]  /*1590*/  ULOP3.LUT UR12, UR11, 0x10000, URZ, 0xfc, !UPT ;  /* 0x000100000b0c7892 */ /* 0x000fe2000f8efc3f */
[----:B------:R-:W-:Y:S01]  /*15a0*/  CS2R R14, SRZ ;  /* 0x00000000000e7805 */ /* 0x000fe2000001ff00 */
[----:B------:R-:W-:Y:S01]  /*15b0*/  USHF.R.U32.HI UR6, URZ, 0x4, UR6 ;  /* 0x000000043f067899 */ /* 0x000fe20008011606 */
[----:B------:R-:W-:Y:S01]  /*15c0*/  CS2R R12, SRZ ;  /* 0x00000000000c7805 */ /* 0x000fe2000001ff00 */
[----:B------:R-:W-:Y:S01]  /*15d0*/  ULEA UR12, UR5, UR12, 0x9 ;  /* 0x0000000c050c7291 */ /* 0x000fe2000f8e483f */
[----:B------:R-:W-:Y:S01]  /*15e0*/  CS2R R16, SRZ ;  /* 0x0000000000107805 */ /* 0x000fe2000001ff00 */
[----:B------:R-:W-:Y:S01]  /*15f0*/  ULOP3.LUT UR6, UR6, 0x3fff, URZ, 0xc0, !UPT ;  /* 0x00003fff06067892 */ /* 0x000fe2000f8ec03f */
[----:B------:R-:W-:Y:S01]  /*1600*/  CS2R R18, SRZ ;  /* 0x0000000000127805 */ /* 0x000fe2000001ff00 */
[----:B------:R-:W-:Y:S01]  /*1610*/  UMOV UR13, 0x80000020 ;  /* 0x80000020000d7882 */ /* 0x000fe20000000000 */
[----:B------:R-:W-:Y:S01]  /*1620*/  UMOV UR15, 0x80000020 ;  /* 0x80000020000f7882 */ /* 0x000fe20000000000 */
[----:B------:R-:W-:Y:S01]  /*1630*/  ULOP3.LUT UR6, UR6, 0x10000, URZ, 0xfc, !UPT ;  /* 0x0001000006067892 */ /* 0x000fe2000f8efc3f */
[----:B------:R-:W-:Y:S01]  /*1640*/  CS2R R20, SRZ ;  /* 0x0000000000147805 */ /* 0x000fe2000001ff00 */
[----:B------:R-:W-:Y:S01]  /*1650*/  ULDC UR7, c[0x0][0x50c] ;  /* 0x0001430000077ab9 */ /* 0x000fe20000000800 */
[----:B------:R-:W-:Y:S01]  /*1660*/  CS2R R22, SRZ ;  /* 0x0000000000167805 */ /* 0x000fe2000001ff00 */
[----:B------:R-:W-:Y:S01]  /*1670*/  ULEA UR14, UR5, UR6, 0x9 ;  /* 0x00000006050e7291 */ /* 0x000fe2000f8e483f */
[----:B------:R-:W-:Y:S01]  /*1680*/  CS2R R88, SRZ ;  /* 0x0000000000587805 */ /* 0x000fe2000001ff00 */
[----:B------:R-:W-:Y:S01]  /*1690*/  UISETP.NE.AND UP0, UPT, UR7, 0x2, UPT ;  /* 0x000000020700788c */ /* 0x000fe2000bf05270 */
[----:B------:R-:W-:Y:S01]  /*16a0*/  CS2R R90, SRZ ;  /* 0x00000000005a7805 */ /* 0x000fe2000001ff00 */
[----:B------:R-:W-:Y:S01]  /*16b0*/  UMOV UR6, 0x2 ;  /* 0x0000000200067882 */ /* 0x000fe20000000000 */
[----:B------:R-:W-:Y:S01]  /*16c0*/  CS2R R92, SRZ ;  /* 0x00000000005c7805 */ /* 0x000fe2000001ff00 */
[----:B------:R-:W-:Y:S01]  /*16d0*/  USEL UR7, URZ, 0x1, UP0 ;  /* 0x000000013f077887 */ /* 0x000fe20008000000 */
[----:B------:R-:W-:-:S02]  /*16e0*/  CS2R R94, SRZ ;  /* 0x00000000005e7805 */ /* 0x000fc4000001ff00 */
[----:B------:R-:W-:Y:S01]  /*16f0*/  CS2R R96, SRZ ;  /* 0x0000000000607805 */ /* 0x000fe2000001ff00 */
[----:B------:R-:W-:Y:S01]  /*1700*/  QGMMA.64x128x32.F32.E4M3.E4M3 R24, gdesc[UR12], RZ, !UPT ;  /* 0x01e000000c1879f3 */ /* 0x000fe2000c7008ff */
[----:B------:R-:W-:Y:S01]  /*1710*/  UIADD3 UR12, UR12, 0x2, URZ ;  /* 0x000000020c0c7890 */ /* 0x000fe2000fffe03f */
[----:B------:R-:W-:Y:S02]  /*1720*/  CS2R R98, SRZ ;  /* 0x0000000000627805 */ /* 0x000fe4000001ff00 */
[----:B------:R-:W-:Y:S01]  /*1730*/  ISETP.NE.AND P0, PT, RZ, UR7, PT ;  /* 0x00000007ff007c0c */ /* 0x000fe2000bf05270 */
[----:B------:R-:W-:Y:S01]  /*1740*/  UIADD3 UR14, UR14, 0x2, URZ ;  /* 0x000000020e0e7890 */ /* 0x000fe2000fffe03f */
[----:B------:R-:W-:Y:S01]  /*1750*/  CS2R R100, SRZ ;  /* 0x0000000000647805 */ /* 0x000fe2000001ff00 */
[----:B------:R-:W-:Y:S01]  /*1760*/  UMOV UR13, 0x80000020 ;  /* 0x80000020000d7882 */ /* 0x000fe20000000000 */
[----:B------:R-:W-:Y:S01]  /*1770*/  UMOV UR15, 0x80000020 ;  /* 0x80000020000f7882 */ /* 0x000fe20000000000 */
        /* <DEDUP_REMOVED lines=17> */
[----:B------:R-:W-:Y:S01]  /*1890*/  CS2R R136, SRZ ;  /* 0x0000000000887805 */ /* 0x000fe2000001ff00 */
[----:B------:R-:W-:Y:S02]  /*18a0*/  IMAD.MOV.U32 R139, RZ, RZ, RZ ;  /* 0x000000ffff8b7224 */ /* 0x000fe400078e00ff */
[----:B------:R-:W-:Y:S01]  /*18b0*/  IMAD.MOV.U32 R141, RZ, RZ, RZ ;  /* 0x000000ffff8d7224 */ /* 0x000fe200078e00ff */
[----:B------:R-:W-:Y:S01]  /*18c0*/  QGMMA.64x128x32.F32.E4M3.E4M3 R24, gdesc[UR12], R24, gsb0 ;  /* 0x01e000000c1879f3 */ /* 0x000fe20008000818 */
[----:B------:R-:W-:Y:S05]  /*18d0*/  @!P0 BRA `(.L_x_18) ;  /* 0x0000000400088947 */ /* 0x000fea0003800000 */
[----:B------:R-:W-:Y:S02]  /*18e0*/  WARPGROUP.DEPBAR.LE gsb0, 0x0 ;  /* 0x00008000000079c5 */ /* 0x000fe40000010000 */
[----:B------:R-:W-:-:S01]  /*18f0*/  FADD R141, RZ, R24 ;  /* 0x00000018ff8d7221 */ /* 0x000fc20000000000 */
[----:B------:R-:W-:Y:S01]  /*1900*/  FADD R136, RZ, R25 ;  /* 0x00000019ff887221 */ /* 0x000fe20000000000 */
        /* <DEDUP_REMOVED lines=62> */
[----:B------:R-:W-:-:S06]  /*1cf0*/  UMOV UR6, URZ ;  /* 0x0000003f00067c82 */ /* 0x000fcc0008000000 */
.L_x_18:
[----:B------:R-:W-:-:S04]  /*1d00*/  UIADD3 UR18, UR5, 0x1, URZ ;  /* 0x0000000105127890 */ /* 0x000fc8000fffe03f */
[----:B------:R-:W-:-:S04]  /*1d10*/  UISETP.NE.AND UP0, UPT, UR18, 0x5, UPT ;  /* 0x000000051200788c */ /* 0x000fc8000bf05270 */
[----:B------:R-:W-:Y:S02]  /*1d20*/  USEL UR8, URZ, 0x1, UP0 ;  /* 0x000000013f087887 */ /* 0x000fe40008000000 */
[----:B------:R-:W-:Y:S02]  /*1d30*/  USEL UR18, UR18, URZ, UP0 ;  /* 0x0000003f12127287 */ /* 0x000fe40008000000 */
[----:B------:R-:W-:-:S06]  /*1d40*/  ULOP3.LUT UR8, UR4, UR8, URZ, 0x3c, !UPT ;  /* 0x0000000804087292 */ /* 0x000fcc000f8e3c3f */
[----:B------:R-:W-:Y:S01]  /*1d50*/  IMAD.U32 R142, RZ, RZ, UR8 ;  /* 0x00000008ff8e7e24 */ /* 0x000fe2000f8e00ff */
[----:B------:R-:W-:-:S06]  /*1d60*/  UMOV UR8, 0x1 ;  /* 0x0000000100087882 */ /* 0x000fcc0000000000 */
.L_x_13:
[----:B------:R-:W-:-:S04]  /*1d70*/  UISETP.LT.AND UP0, UPT, UR9, 0x1, UPT ;  /* 0x000000010900788c */ /* 0x000fc8000bf01270 */
[----:B------:R-:W-:-:S04]  /*1d80*/  USEL UR12, UR9, 0x1, UP0 ;  /* 0x00000001090c7887 */ /* 0x000fc80008000000 */
[----:B------:R-:W-:-:S04]  /*1d90*/  UIADD3 UR12, UR9, -UR12, URZ ;  /* 0x8000000c090c7290 */ /* 0x000fc8000fffe03f */
[----:B------:R-:W-:-:S06]  /*1da0*/  UISETP.GE.AND UP0, UPT, UR12, 0x1, UPT ;  /* 0x000000010c00788c */ /* 0x000fcc000bf06270 */
[----:B------:R-:W-:-:S13]  /*1db0*/  PLOP3.LUT P0, PT, PT, PT, UP0, 0x80, 0x0 ;  /* 0x000000000000781c */ /* 0x000fda0003f0f008 */
[----:B------:R-:W-:Y:S05]  /*1dc0*/  @!P0 BRA `(.L_x_19) ;  /* 0x0000000800048947 */ /* 0x000fea0003800000 */
[----:B01----:R-:W-:Y:S01]  /*1dd0*/  IMAD.U32 R10, RZ, RZ, UR12 ;  /* 0x0000000cff0a7e24 */ /* 0x003fe2000f8e00ff */
[----:B------:R-:W-:Y:S01]  /*1de0*/  UMOV UR19, UR5 ;  /* 0x0000000500137c82 */ /* 0x000fe20008000000 */
[----:B------:R-:W-:-:S05]  /*1df0*/  ULDC UR20, c[0x0][0x50c] ;  /* 0x0001430000147ab9 */ /* 0x000fca0000000800 */
.L_x_27:
[----:B------:R-:W-:-:S13]  /*1e00*/  ISETP.NE.AND P1, PT, R138, 0x3, PT ;  /* 0x000000038a00780c */ /* 0x000fda0003f25270 */
[----:B01----:R-:W-:Y:S05]  /*1e10*/  @!P1 BRA `(.L_x_20) ;  /* 0x0000000000049947 */ /* 0x003fea0003800000 */
[----:B------:R-:W-:Y:S01]  /*1e20*/  BPT.TRAP 0x1 ;  /* 0x000000040000795c */ /* 0x000fe20000300000 */
.L_x_20:
[----:B------:R-:W0:Y:S01]  /*1e30*/  S2UR UR12, SR_CgaCtaId ;  /* 0x00000000000c79c3 */ /* 0x000e220000008800 */
[----:B------:R-:W-:Y:S01]  /*1e40*/  UMOV UR10, 0x400 ;  /* 0x00000400000a7882 */ /* 0x000fe20000000000 */
[----:B------:R-:W-:Y:S01]  /*1e50*/  SHF.L.U32 R11, R142, 0x1f, RZ ;  /* 0x0000001f8e0b7819 */ /* 0x000fe200000006ff */
[----:B0-----:R-:W-:-:S04]  /*1e60*/  ULEA UR10, UR12, UR10, 0x18 ;  /* 0x0000000a0c0a7291 */ /* 0x001fc8000f8ec03f */
[----:B------:R-:W-:-:S09]  /*1e70*/  ULEA UR12, UR18, UR10, 0x3 ;  /* 0x0000000a120c7291 */ /* 0x000fd2000f8e183f */
[----:B------:R0:W1:Y:S01]  /*1e80*/  SYNCS.PHASECHK.TRANS64.TRYWAIT P0, [UR12], R11 ;  /* 0x0000000bff0075a7 */ /* 0x000062000800014c */
[----:B------:R-:W-:Y:S05]  /*1e90*/  @!P1 BRA `(.L_x_21) ;  /* 0x0000000000049947 */ /* 0x000fea0003800000 */
[----:B------:R-:W-:Y:S01]  /*1ea0*/  BPT.TRAP 0x1 ;  /* 0x000000040000795c */ /* 0x000fe20000300000 */
.L_x_21:
[----:B-1----:R-:W-:Y:S05]  /*1eb0*/  @P0 BRA `(.L_x_22) ;  /* 0x0000000000080947 */ /* 0x002fea0003800000 */
[----:B------:R-:W1:Y:S02]  /*1ec0*/  SYNCS.PHASECHK.TRANS64.TRYWAIT P0, [UR12], R11 ;  /* 0x0000000bff0075a7 */ /* 0x000e64000800014c */
[----:B-1----:R-:W-:Y:S05]  /*1ed0*/  @!P0 BRA `(.L_x_23) ;  /* 0x0000007000dc8947 */ /* 0x002fea0003800000 */
.L_x_22:
[----:B------:R-:W-:Y:S01]  /*1ee0*/  UIADD3 UR12, UR10, 0xa100, URZ ;  /* 0x0000a1000a0c7890 */ /* 0x000fe2000fffe03f */
[----:B------:R-:W-:Y:S01]  /*1ef0*/  WARPGROUP.ARRIVE ;  /* 0x00000000000079c5 */ /* 0x000fe20000000000 */
[----:B------:R-:W-:Y:S02]  /*1f00*/  UISETP.NE.AND UP0, UPT, UR7, URZ, UPT ;  /* 0x0000003f0700728c */ /* 0x000fe4000bf05270 */
[----:B------:R-:W-:Y:S02]  /*1f10*/  USHF.R.U32.HI UR12, URZ, 0x4, UR12 ;  /* 0x000000043f0c7899 */ /* 0x000fe4000801160c */
[----:B------:R-:W-:Y:S02]  /*1f20*/  USEL UR8, UR8, URZ, !UP0 ;  /* 0x0000003f08087287 */ /* 0x000fe4000c000000 */
[----:B------:R-:W-:Y:S02]  /*1f30*/  ULOP3.LUT UR7, UR12, 0x3fff, URZ, 0xc0, !UPT ;  /* 0x00003fff0c077892 */ /* 0x000fe4000f8ec03f */
[----:B------:R-:W-:-:S02]  /*1f40*/  ULOP3.LUT UR12, UR11, 0x10000, URZ, 0xfc, !UPT ;  /* 0x000100000b0c7892 */ /* 0x000fc4000f8efc3f */
[----:B------:R-:W-:Y:S02]  /*1f50*/  ULOP3.LUT UR7, UR7, 0x10000, URZ, 0xfc, !UPT ;  /* 0x0001000007077892 */ /* 0x000fe4000f8efc3f */
[----:B------:R-:W-:Y:S02]  /*1f60*/  UISETP.NE.U32.AND UP0, UPT, UR8, URZ, UPT ;  /* 0x0000003f0800728c */ /* 0x000fe4000bf05070 */
[----:B------:R-:W-:Y:S02]  /*1f70*/  ULEA UR12, UR18, UR12, 0x9 ;  /* 0x0000000c120c7291 */ /* 0x000fe4000f8e483f */
[----:B------:R-:W-:Y:S01]  /*1f80*/  ULEA UR14, UR18, UR7, 0x9 ;  /* 0x00000007120e7291 */ /* 0x000fe2000f8e483f */
[----:B------:R-:W-:Y:S01]  /*1f90*/  UMOV UR13, 0x80000020 ;  /* 0x80000020000d7882 */ /* 0x000fe20000000000 */
[----:B------:R-:W-:Y:S01]  /*1fa0*/  UMOV UR15, 0x80000020 ;  /* 0x80000020000f7882 */ /* 0x000fe20000000000 */
[----:B------:R-:W-:-:S06]  /*1fb0*/  UIADD3 UR6, UR6, 0x2, URZ ;  /* 0x0000000206067890 */ /* 0x000fcc000fffe03f */
[----:B------:R-:W-:Y:S01]  /*1fc0*/  QGMMA.64x128x32.F32.E4M3.E4M3 R24, gdesc[UR12], R24, UP0 ;  /* 0x01e000000c1879f3 */ /* 0x000fe2000bf00818 */
[----:B------:R-:W-:Y:S02]  /*1fd0*/  UIADD3 UR12, UR12, 0x2, URZ ;  /* 0x000000020c0c7890 */ /* 0x000fe4000fffe03f */
[----:B------:R-:W-:Y:S01]  /*1fe0*/  UIADD3 UR14, UR14, 0x2, URZ ;  /* 0x000000020e0e7890 */ /* 0x000fe2000fffe03f */
[----:B------:R-:W-:Y:S01]  /*1ff0*/  UMOV UR13, 0x80000020 ;  /* 0x80000020000d7882 */ /* 0x000fe20000000000 */
[----:B------:R-:W-:Y:S01]  /*2000*/  UMOV UR15, 0x80000020 ;  /* 0x80000020000f7882 */ /* 0x000fe20000000000 */
[----:B------:R-:W-:-:S04]  /*2010*/  UISETP.NE.AND UP0, UPT, UR6, UR20, UPT ;  /* 0x000000140600728c */ /* 0x000fc8000bf05270 */
[----:B------:R-:W-:-:S06]  /*2020*/  USEL UR7, URZ, 0x1, UP0 ;  /* 0x000000013f077887 */ /* 0x000fcc0008000000 */
[----:B------:R-:W-:Y:S01]  /*2030*/  ISETP.NE.AND P0, PT, RZ, UR7, PT ;  /* 0x00000007ff007c0c */ /* 0x000fe2000bf05270 */
[----:B------:R-:W-:Y:S03]  /*2040*/  QGMMA.64x128x32.F32.E4M3.E4M3 R24, gdesc[UR12], R24, gsb0 ;  /* 0x01e000000c1879f3 */ /* 0x000fe60008000818 */
[----:B------:R-:W-:-:S09]  /*2050*/  WARPGROUP.DEPBAR.LE gsb0, 0x1 ;  /* 0x00008000000079c5 */ /* 0x000fd20000010100 */
[----:B------:R-:W-:Y:S05]  /*2060*/  @!P0 BRA `(.L_x_24) ;  /* 0x0000000400088947 */ /* 0x000fea0003800000 */
[----:B------:R-:W-:Y:S02]  /*2070*/  WARPGROUP.DEPBAR.LE gsb0, 0x0 ;  /* 0x00008000000079c5 */ /* 0x000fe40000010000 */
[----:B------:R-:W-:-:S01]  /*2080*/  FADD R141, R24, R141 ;  /* 0x0000008d188d7221 */ /* 0x000fc20000000000 */
[----:B------:R-:W-:Y:S01]  /*2090*/  FADD R136, R25, R136 ;  /* 0x0000008819887221 */ /* 0x000fe20000000000 */
        /* <DEDUP_REMOVED lines=62> */
[----:B------:R-:W-:-:S06]  /*2480*/  UMOV UR6, URZ ;  /* 0x0000003f00067c82 */ /* 0x000fcc0008000000 */
.L_x_24:
[----:B------:R-:W-:Y:S05]  /*2490*/  @!P1 BRA `(.L_x_25) ;  /* 0x0000000000049947 */ /* 0x000fea0003800000 */
[----:B------:R-:W-:Y:S01]  /*24a0*/  BPT.TRAP 0x1 ;  /* 0x000000040000795c */ /* 0x000fe20000300000 */
.L_x_25:
[----:B------:R-:W-:Y:S01]  /*24b0*/  ULEA UR8, UR19, UR10, 0x3 ;  /* 0x0000000a13087291 */ /* 0x000fe2000f8e183f */
[----:B------:R-:W-:-:S03]  /*24c0*/  ISETP.GT.U32.AND P0, PT, R4, 0x1, PT ;  /* 0x000000010400780c */ /* 0x000fc60003f04070 */
[----:B------:R-:W-:-:S04]  /*24d0*/  UIADD3 UR8, UR8, 0x28, URZ ;  /* 0x0000002808087890 */ /* 0x000fc8000fffe03f */
[----:B------:R-:W-:-:S09]  /*24e0*/  UPRMT UR8, URZ, 0x654, UR8 ;  /* 0x000006543f087896 */ /* 0x000fd20008000008 */
[----:B------:R-:W-:Y:S01]  /*24f0*/  SYNCS.ARRIVE.TRANS64.RED.A1T0 RZ, [UR8], RZ ;  /* 0x000000ffffff79a7 */ /* 0x000fe20008100408 */
[----:B------:R-:W-:Y:S05]  /*2500*/  @P0 BRA `(.L_x_26) ;  /* 0x0000000000040947 */ /* 0x000fea0003800000 */
[----:B------:R-:W-:Y:S01]  /*2510*/  BPT.TRAP 0x1 ;  /* 0x000000040000795c */ /* 0x000fe20000300000 */
.L_x_26:
[----:B------:R-:W-:Y:S01]  /*2520*/  UIADD3 UR18, UR18, 0x1, URZ ;  /* 0x0000000112127890 */ /* 0x000fe2000fffe03f */
[C---:B------:R-:W-:Y:S01]  /*2530*/  ISETP.GT.AND P0, PT, R10.reuse, 0x1, PT ;  /* 0x000000010a00780c */ /* 0x040fe20003f04270 */
[----:B------:R-:W-:Y:S01]  /*2540*/  UIADD3 UR19, UR19, 0x1, URZ ;  /* 0x0000000113137890 */ /* 0x000fe2000fffe03f */
[----:B------:R-:W-:Y:S01]  /*2550*/  VIADD R10, R10, 0xffffffff ;  /* 0xffffffff0a0a7836 */ /* 0x000fe20000000000 */
[----:B------:R-:W-:Y:S02]  /*2560*/  UISETP.NE.AND UP0, UPT, UR18, 0x5, UPT ;  /* 0x000000051200788c */ /* 0x000fe4000bf05270 */
[----:B------:R-:W-:Y:S02]  /*2570*/  UISETP.NE.AND UP1, UPT, UR19, 0x5, UPT ;  /* 0x000000051300788c */ /* 0x000fe4000bf25270 */
[----:B------:R-:W-:Y:S02]  /*2580*/  USEL UR8, URZ, 0x1, UP0 ;  /* 0x000000013f087887 */ /* 0x000fe40008000000 */
[----:B------:R-:W-:-:S02]  /*2590*/  USEL UR18, UR18, URZ, UP0 ;  /* 0x0000003f12127287 */ /* 0x000fc40008000000 */
[----:B------:R-:W-:Y:S02]  /*25a0*/  USEL UR19, UR19, URZ, UP1 ;  /* 0x0000003f13137287 */ /* 0x000fe40008800000 */
[----:B------:R-:W-:Y:S01]  /*25b0*/  LOP3.LUT R142, R142, UR8, RZ, 0x3c, !PT ;  /* 0x000000088e8e7c12 */ /* 0x000fe2000f8e3cff */
[----:B------:R-:W-:Y:S01]  /*25c0*/  UMOV UR8, 0x1 ;  /* 0x0000000100087882 */ /* 0x000fe20000000000 */
[----:B------:R-:W-:Y:S08]  /*25d0*/  @P0 BRA `(.L_x_27) ;  /* 0xfffffff800080947 */ /* 0x000ff0000383ffff */
.L_x_19:
[----:B------:R-:W-:Y:S01]  /*25e0*/  UISETP.NE.AND UP0, UPT, UR6, URZ, UPT ;  /* 0x0000003f0600728c */ /* 0x000fe2000bf05270 */
[----:B01----:R-:W0:Y:S03]  /*25f0*/  LDC R10, c[0x0][0x28c] ;  /* 0x0000a300ff0a7b82 */ /* 0x003e260000000800 */
[----:B------:R-:W-:-:S06]  /*2600*/  USEL UR6, URZ, 0x1, !UP0 ;  /* 0x000000013f067887 */ /* 0x000fcc000c000000 */
[----:B------:R-:W-:Y:S02]  /*2610*/  ISETP.NE.AND P0, PT, RZ, UR6, PT ;  /* 0x00000006ff007c0c */ /* 0x000fe4000bf05270 */
[----:B0-----:R-:W-:-:S11]  /*2620*/  ISETP.GE.AND P1, PT, R10, 0x1, PT ;  /* 0x000000010a00780c */ /* 0x001fd60003f26270 */
[----:B------:R-:W-:Y:S05]  /*2630*/  @!P0 BRA `(.L_x_28) ;  /* 0x0000000400048947 */ /* 0x000fea0003800000 */
[----:B------:R-:W-:Y:S02]  /*2640*/  WARPGROUP.DEPBAR.LE gsb0, 0x0 ;  /* 0x00008000000079c5 */ /* 0x000fe40000010000 */
[----:B------:R-:W-:Y:S01]  /*2650*/  FADD R141, R24, R141 ;  /* 0x0000008d188d7221 */ /* 0x000fe20000000000 */
        /* <DEDUP_REMOVED lines=62> */
[----:B------:R-:W-:-:S07]  /*2a40*/  FADD R14, R14, R87 ;  /* 0x000000570e0e7221 */ /* 0x000fce0000000000 */
.L_x_28:
[----:B------:R-:W-:Y:S02]  /*2a50*/  WARPGROUP.DEPBAR.LE gsb0, 0x0 ;  /* 0x00008000000079c5 */ /* 0x000fe40000010000 */
[----:B------:R-:W-:Y:S05]  /*2a60*/  @!P1 BRA `(.L_x_29) ;  /* 0x0000000000409947 */ /* 0x000fea0003800000 */
[----:B------:R-:W-:-:S13]  /*2a70*/  ISETP.NE.AND P0, PT, R138, 0x3, PT ;  /* 0x000000038a00780c */ /* 0x000fda0003f05270 */
[----:B------:R-:W-:Y:S05]  /*2a80*/  @!P0 BRA `(.L_x_30) ;  /* 0x0000000000048947 */ /* 0x000fea0003800000 */
[----:B------:R-:W-:Y:S01]  /*2a90*/  BPT.TRAP 0x1 ;  /* 0x000000040000795c */ /* 0x000fe20000300000 */
.L_x_30:
[----:B------:R-:W-:Y:S01]  /*2aa0*/  UISETP.LT.AND UP0, UPT, UR9, 0x1, UPT ;  /* 0x000000010900788c */ /* 0x000fe2000bf01270 */
[----:B------:R-:W-:-:S03]  /*2ab0*/  ISETP.GT.U32.AND P0, PT, R4, 0x1, PT ;  /* 0x000000010400780c */ /* 0x000fc60003f04070 */
[----:B------:R-:W-:-:S04]  /*2ac0*/  USEL UR8, UR9, 0x1, UP0 ;  /* 0x0000000109087887 */ /* 0x000fc80008000000 */
[----:B------:R-:W-:-:S04]  /*2ad0*/  UIADD3 UR8, UR5, UR9, -UR8 ;  /* 0x0000000905087290 */ /* 0x000fc8000fffe808 */
[----:B------:R-:W-:-:S04]  /*2ae0*/  UIMAD.WIDE.U32 UR6, UR8, -0x33333333, URZ ;  /* 0xcccccccd080678a5 */ /* 0x000fc8000f8e003f */
[----:B------:R-:W-:-:S04]  /*2af0*/  USHF.R.U32.HI UR6, URZ, 0x2, UR7 ;  /* 0x000000023f067899 */ /* 0x000fc80008011607 */
[----:B------:R-:W-:-:S04]  /*2b00*/  UIMAD UR8, UR6, -0x5, UR8 ;  /* 0xfffffffb060878a4 */ /* 0x000fc8000f8e0208 */
[----:B------:R-:W-:-:S04]  /*2b10*/  ULEA UR8, UR8, UR10, 0x3 ;  /* 0x0000000a08087291 */ /* 0x000fc8000f8e183f */
[----:B------:R-:W-:-:S04]  /*2b20*/  UIADD3 UR8, UR8, 0x28, URZ ;  /* 0x0000002808087890 */ /* 0x000fc8000fffe03f */
[----:B------:R-:W-:-:S09]  /*2b30*/  UPRMT UR8, URZ, 0x654, UR8 ;  /* 0x000006543f087896 */ /* 0x000fd20008000008 */
[----:B------:R-:W-:Y:S01]  /*2b40*/  SYNCS.ARRIVE.TRANS64.RED.A1T0 RZ, [UR8], RZ ;  /* 0x000000ffffff79a7 */ /* 0x000fe20008100408 */
[----:B------:R-:W-:Y:S05]  /*2b50*/  @P0 BRA `(.L_x_29) ;  /* 0x0000000000040947 */ /* 0x000fea0003800000 */
[----:B------:R-:W-:Y:S01]  /*2b60*/  BPT.TRAP 0x1 ;  /* 0x000000040000795c */ /* 0x000fe20000300000 */
.L_x_29:
[----:B------:R-:W0:Y:S01]  /*2b70*/  LDC R26, c[0x0][0x288] ;  /* 0x0000a200ff1a7b82 */ /* 0x000e220000000800 */
[--C-:B------:R-:W-:Y:S01]  /*2b80*/  SHF.R.U32.HI R10, RZ, 0x2, R0.reuse ;  /* 0x00000002ff0a7819 */ /* 0x100fe20000011600 */
[----:B------:R-:W-:Y:S01]  /*2b90*/  IMAD.SHL.U32 R29, R7, 0x80, RZ ;  /* 0x00000080071d7824 */ /* 0x000fe200078e00ff */
[----:B------:R-:W-:Y:S01]  /*2ba0*/  SHF.R.U32.HI R25, RZ, 0x7, R0 ;  /* 0x00000007ff197819 */ /* 0x000fe20000011600 */
[----:B------:R-:W-:Y:S01]  /*2bb0*/  UIADD3 UR5, UR9, UR5, URZ ;  /* 0x0000000509057290 */ /* 0x000fe2000fffe03f */
[----:B------:R-:W-:Y:S01]  /*2bc0*/  LOP3.LUT R11, R10, 0x7, RZ, 0xc0, !PT ;  /* 0x000000070a0b7812 */ /* 0x000fe200078ec0ff */
[----:B------:R-:W-:Y:S01]  /*2bd0*/  IMAD.SHL.U32 R31, R6, 0x80, RZ ;  /* 0x00000080061f7824 */ /* 0x000fe200078e00ff */
[----:B------:R-:W-:Y:S01]  /*2be0*/  LOP3.LUT R10, R25, 0x1, RZ, 0xc0, !PT ;  /* 0x00000001190a7812 */ /* 0x000fe200078ec0ff */
[----:B------:R-:W-:Y:S01]  /*2bf0*/  UISETP.GT.U32.AND UP0, UPT, UR5, 0x4, UPT ;  /* 0x000000040500788c */ /* 0x000fe2000bf04070 */
[----:B------:R-:W-:Y:S01]  /*2c00*/  LOP3.LUT R24, R0, 0x60, RZ, 0xc0, !PT ;  /* 0x0000006000187812 */ /* 0x000fe200078ec0ff */
[----:B------:R-:W-:Y:S01]  /*2c10*/  ULDC UR12, c[0x0][0x284] ;  /* 0x0000a100000c7ab9 */ /* 0x000fe20000000800 */
[----:B------:R-:W-:Y:S01]  /*2c20*/  UISETP.GE.U32.AND UP1, UPT, UR9, 0x5, UPT ;  /* 0x000000050900788c */ /* 0x000fe2000bf26070 */
[----:B------:R-:W-:Y:S01]  /*2c30*/  IMAD.SHL.U32 R30, R10, 0x40, RZ ;  /* 0x000000400a1e7824 */ /* 0x000fe200078e00ff */
[----:B------:R-:W-:Y:S01]  /*2c40*/  SHF.R.U32.HI R28, RZ, 0x1, R24 ;  /* 0x00000001ff1c7819 */ /* 0x000fe20000011618 */
[----:B------:R-:W-:Y:S01]  /*2c50*/  UISETP.LT.U32.AND UP0, UPT, UR9, 0x5, UP0 ;  /* 0x000000050900788c */ /* 0x000fe20008701070 */
[----:B------:R-:W-:Y:S01]  /*2c60*/  LOP3.LUT R24, R0, 0x3, RZ, 0xc0, !PT ;  /* 0x0000000300187812 */ /* 0x000fe200078ec0ff */
[----:B------:R-:W-:Y:S01]  /*2c70*/  UIMAD.WIDE.U32 UR6, UR5, -0x33333333, URZ ;  /* 0xcccccccd050678a5 */ /* 0x000fe2000f8e003f */
[--C-:B------:R-:W-:Y:S01]  /*2c80*/  IADD3 R25, RZ, -R28, -R11.reuse ;  /* 0x8000001cff197210 */ /* 0x100fe20007ffe80b */
[----:B------:R-:W-:Y:S01]  /*2c90*/  USEL UR8, URZ, 0x1, !UP0 ;  /* 0x000000013f087887 */ /* 0x000fe2000c000000 */
[----:B------:R-:W-:Y:S01]  /*2ca0*/  LOP3.LUT R11, R30, 0x40, R11, 0xe2, !PT ;  /* 0x000000401e0b7812 */ /* 0x000fe200078ee20b */
[----:B------:R-:W-:Y:S01]  /*2cb0*/  ULDC.64 UR10, c[0x0][0x5d0] ;  /* 0x00017400000a7ab9 */ /* 0x000fe20000000a00 */
[----:B------:R-:W-:Y:S01]  /*2cc0*/  SHF.R.S32.HI R34, RZ, 0x1f, R5 ;  /* 0x0000001fff227819 */ /* 0x000fe20000011405 */
[----:B------:R-:W-:Y:S01]  /*2cd0*/  IMAD R10, R10, -0x40, R25 ;  /* 0xffffffc00a0a7824 */ /* 0x000fe200078e0219 */
[----:B------:R-:W-:Y:S01]  /*2ce0*/  USHF.R.U32.HI UR6, URZ, 0x2, UR7 ;  /* 0x000000023f067899 */ /* 0x000fe20008011607 */
[----:B0-----:R-:W-:Y:S01]  /*2cf0*/  IMAD R30, R24, -0x2, R26 ;  /* 0xfffffffe181e7824 */ /* 0x001fe200078e021a */
[----:B------:R-:W-:Y:S01]  /*2d00*/  ISETP.GE.AND P0, PT, R29, R26, PT ;  /* 0x0000001a1d00720c */ /* 0x000fe20003f06270 */
[----:B------:R-:W-:Y:S01]  /*2d10*/  IMAD.SHL.U32 R24, R0, 0x2, RZ ;  /* 0x0000000200187824 */ /* 0x000fe200078e00ff */
[----:B------:R-:W-:Y:S01]  /*2d20*/  ULOP3.LUT UR4, UR4, UR8, URZ, 0x3c, !UPT ;  /* 0x0000000804047292 */ /* 0x000fe2000f8e3c3f */
[----:B------:R-:W-:Y:S01]  /*2d30*/  IMAD R32, R34, UR10, RZ ;  /* 0x0000000a22207c24 */ /* 0x000fe2000f8e02ff */
[----:B------:R-:W-:Y:S01]  /*2d40*/  ISETP.GE.OR P0, PT, R31, UR12, P0 ;  /* 0x0000000c1f007c0c */ /* 0x000fe20008706670 */
[----:B------:R-:W-:Y:S01]  /*2d50*/  IMAD.WIDE R26, R6, 0x80, RZ ;  /* 0x00000080061a7825 */ /* 0x000fe200078e02ff */
[----:B------:R-:W-:Y:S01]  /*2d60*/  LOP3.LUT R24, R29, 0x6, R24, 0xf8, !PT ;  /* 0x000000061d187812 */ /* 0x000fe200078ef818 */
[----:B------:R-:W-:Y:S01]  /*2d70*/  UIMAD UR5, UR6, -0x5, UR5 ;  /* 0xfffffffb060578a4 */ /* 0x000fe2000f8e0205 */
[----:B------:R-:W-:Y:S01]  /*2d80*/  IADD3 R36, -R31, UR12, R10 ;  /* 0x0000000c1f247c10 */ /* 0x000fe2000fffe10a */
[----:B------:R-:W-:Y:S01]  /*2d90*/  IMAD R33, R5, UR11, R32 ;  /* 0x0000000b05217c24 */ /* 0x000fe2000f8e0220 */
[----:B------:R-:W-:Y:S01]  /*2da0*/  SHF.R.S32.HI R25, RZ, 0x1f, R24 ;  /* 0x0000001fff197819 */ /* 0x000fe20000011418 */
[----:B------:R-:W-:Y:S01]  /*2db0*/  @UP1 ULOP3.LUT UR4, UR4, 0x1, UR6, 0x78, !UPT ;  /* 0x0000000104041892 */ /* 0x000fe2000f8e7806 */
[----:B------:R-:W-:Y:S01]  /*2dc0*/  LOP3.LUT R35, R26, R11, R28, 0xfe, !PT ;  /* 0x0000000b1a237212 */ /* 0x000fe200078efe1c */
[----:B------:R-:W-:-:S02]  /*2dd0*/  IMAD.IADD R29, R30, 0x1, -R29 ;  /* 0x000000011e1d7824 */ /* 0x000fc400078e0a1d */
[----:B------:R-:W-:-:S04]  /*2de0*/  IMAD.WIDE.U32 R6, R5, UR10, R24 ;  /* 0x0000000a05067c25 */ /* 0x000fc8000f8e0018 */
[----:B------:R-:W-:Y:S02]  /*2df0*/  IMAD.IADD R7, R7, 0x1, R33 ;  /* 0x0000000107077824 */ /* 0x000fe400078e0221 */
[----:B------:R-:W-:Y:S01]  /*2e00*/  IMAD.MOV.U32 R28, RZ, RZ, -0x1 ;  /* 0xffffffffff1c7424 */ /* 0x000fe200078e00ff */
[----:B------:R-:W-:Y:S06]  /*2e10*/  @P0 BRA `(.L_x_31) ;  /* 0x0000004400a40947 */ /* 0x000fec0003800000 */
[----:B------:R-:W0:Y:S01]  /*2e20*/  LDC.64 R32, c[0x0][0x5c8] ;  /* 0x00017200ff207b82 */ /* 0x000e220000000a00 */
[----:B------:R-:W-:Y:S01]  /*2e30*/  ULDC.64 UR6, c[0x0][0x5c0] ;  /* 0x0001700000067ab9 */ /* 0x000fe20000000a00 */
[----:B------:R-:W-:Y:S01]  /*2e40*/  BSSY B0, `(.L_x_31) ;  /* 0x0000466000007945 */ /* 0x000fe20003800000 */
[-C--:B0-----:R-:W-:Y:S02]  /*2e50*/  IMAD R10, R27, R32.reuse, RZ ;  /* 0x000000201b0a7224 */ /* 0x081fe400078e02ff */
[----:B------:R-:W-:-:S04]  /*2e60*/  IMAD.WIDE.U32 R6, R35, R32, R6 ;  /* 0x0000002023067225 */ /* 0x000fc800078e0006 */
[----:B------:R-:W-:Y:S01]  /*2e70*/  IMAD R31, R35, R33, R10 ;  /* 0x00000021231f7224 */ /* 0x000fe200078e020a */
[----:B------:R-:W-:Y:S02]  /*2e80*/  LEA R11, P0, R32, R6, 0x3 ;  /* 0x00000006200b7211 */ /* 0x000fe400078018ff */
[----:B------:R-:W-:Y:S01]  /*2e90*/  IADD3 R10, P1, R6, UR6, RZ ;  /* 0x00000006060a7c10 */ /* 0x000fe2000ff3e0ff */
[----:B------:R-:W-:Y:S01]  /*2ea0*/  IMAD.IADD R31, R7, 0x1, R31 ;  /* 0x00000001071f7824 */ /* 0x000fe200078e021f */
[----:B------:R-:W-:-:S04]  /*2eb0*/  IADD3 R6, P3, R11, UR6, RZ ;  /* 0x000000060b067c10 */ /* 0x000fc8000ff7e0ff */
[----:B------:R-:W-:Y:S02]  /*2ec0*/  LEA.HI.X R7, R32, R31, R33, 0x3, P0 ;  /* 0x0000001f20077211 */ /* 0x000fe400000f1c21 */
[----:B---3-5:R-:W-:Y:S02]  /*2ed0*/  FSETP.NEU.AND P0, PT, R9, RZ, PT ;  /* 0x000000ff0900720b */ /* 0x028fe40003f0d000 */
[----:B------:R-:W-:Y:S02]  /*2ee0*/  IADD3.X R11, R31, UR7, RZ, P1, !PT ;  /* 0x000000071f0b7c10 */ /* 0x000fe40008ffe4ff */
[----:B------:R-:W-:-:S09]  /*2ef0*/  IADD3.X R7, R7, UR7, RZ, P3, !PT ;  /* 0x0000000707077c10 */ /* 0x000fd20009ffe4ff */
[----:B------:R-:W-:Y:S05]  /*2f00*/  @!P0 BRA `(.L_x_32) ;  /* 0x00000034005c8947 */ /* 0x000fea0003800000 */
[----:B------:R-:W-:Y:S01]  /*2f10*/  ULDC.64 UR6, c[0x0][0x5b8] ;  /* 0x00016e0000067ab9 */ /* 0x000fe20000000a00 */
[----:B------:R-:W-:Y:S01]  /*2f20*/  ISETP.GE.AND P0, PT, R36, 0x1, PT ;  /* 0x000000012400780c */ /* 0x000fe20003f06270 */
[----:B------:R-:W-:Y:S01]  /*2f30*/  IMAD R32, R34, UR6, RZ ;  /* 0x0000000622207c24 */ /* 0x000fe2000f8e02ff */
[----:B------:R-:W-:Y:S01]  /*2f40*/  ULDC.64 UR10, c[0x0][0x5a8] ;  /* 0x00016a00000a7ab9 */ /* 0x000fe20000000a00 */
[----:B------:R-:W-:Y:S01]  /*2f50*/  IMAD.WIDE.U32 R30, R5, UR6, R24 ;  /* 0x00000006051e7c25 */ /* 0x000fe2000f8e0018 */
[----:B------:R-:W-:Y:S01]  /*2f60*/  ISETP.LT.OR P4, PT, R29, 0x1, !P0 ;  /* 0x000000011d00780c */ /* 0x000fe20004781670 */
[----:B------:R-:W-:Y:S02]  /*2f70*/  BSSY B1, `(.L_x_33) ;  /* 0x000000c000017945 */ /* 0x000fe40003800000 */
[----:B------:R-:W-:Y:S01]  /*2f80*/  IMAD R5, R5, UR7, R32 ;  /* 0x0000000705057c24 */ /* 0x000fe2000f8e0220 */
[----:B------:R-:W-:-:S03]  /*2f90*/  ULDC.64 UR6, c[0x0][0x5b0] ;  /* 0x00016c0000067ab9 */ /* 0x000fc60000000a00 */
[----:B------:R-:W-:Y:S02]  /*2fa0*/  IMAD.IADD R31, R31, 0x1, R5 ;  /* 0x000000011f1f7824 */ /* 0x000fe400078e0205 */
[----:B------:R-:W-:Y:S02]  /*2fb0*/  IMAD R5, R27, UR6, RZ ;  /* 0x000000061b057c24 */ /* 0x000fe4000f8e02ff */
[----:B------:R-:W-:-:S04]  /*2fc0*/  IMAD.WIDE.U32 R24, R35, UR6, R30 ;  /* 0x0000000623187c25 */ /* 0x000fc8000f8e001e */
[----:B------:R-:W-:Y:S01]  /*2fd0*/  IMAD R5, R35, UR7, R5 ;  /* 0x0000000723057c24 */ /* 0x000fe2000f8e0205 */
[----:B------:R-:W-:-:S04]  /*2fe0*/  IADD3 R24, P1, R24, UR10, RZ ;  /* 0x0000000a18187c10 */ /* 0x000fc8000ff3e0ff */
[--C-:B------:R-:W-:Y:S02]  /*2ff0*/  IADD3.X R25, R25, UR11, R5.reuse, P1, !PT ;  /* 0x0000000b19197c10 */ /* 0x100fe40008ffe405 */
[----:B------:R-:W-:Y:S01]  /*3000*/  PRMT R5, RZ, 0x7610, R5 ;  /* 0x00007610ff057816 */ /* 0x000fe20000000005 */
[----:B------:R-:W-:Y:S06]  /*3010*/  @P4 BRA `(.L_x_34) ;  /* 0x0000000000044947 */ /* 0x000fec0003800000 */
[----:B------:R0:W5:Y:S02]  /*3020*/  LDG.E.U8 R5, desc[UR16][R24.64] ;  /* 0x0000001018057981 */ /* 0x000164000c1e1100 */
.L_x_34:
[----:B------:R-:W-:Y:S05]  /*3030*/  BSYNC B1 ;  /* 0x0000000000017941 */ /* 0x000fea0003800000 */
.L_x_33:
[----:B-----5:R-:W-:Y:S01]  /*3040*/  LOP3.LUT R5, R5, 0xff, RZ, 0xc0, !PT ;  /* 0x000000ff05057812 */ /* 0x020fe200078ec0ff */
[----:B------:R-:W-:Y:S01]  /*3050*/  BSSY B1, `(.L_x_35) ;  /* 0x000000b000017945 */ /* 0x000fe20003800000 */
[----:B------:R-:W-:Y:S02]  /*3060*/  ISETP.LT.OR P3, PT, R29, 0x2, !P0 ;  /* 0x000000021d00780c */ /* 0x000fe40004761670 */
[----:B------:R-:W-:-:S05]  /*3070*/  F2FP.F16.E4M3.UNPACK_B R5, R5 ;  /* 0x00000005ff05723e */ /* 0x000fca00020006ff */
[----:B------:R-:W-:Y:S01]  /*3080*/  HADD2.F32 R32, -RZ, R5.H0_H0 ;  /* 0x20000005ff207230 */ /* 0x000fe20000004100 */
[----:B------:R-:W-:-:S04]  /*3090*/  PRMT R5, RZ, 0x7610, R5 ;  /* 0x00007610ff057816 */ /* 0x000fc80000000005 */
[----:B------:R-:W-:-:S04]  /*30a0*/  FMUL R32, R32, R9 ;  /* 0x0000000920207220 */ /* 0x000fc80000400000 */
[----:B--2---:R-:W-:-:S05]  /*30b0*/  FFMA R32, R141, R8, R32 ;  /* 0x000000088d207223 */ /* 0x004fca0000000020 */
[----:B------:R-:W-:-:S05]  /*30c0*/  F2FP.SATFINITE.E4M3.F32.PACK_AB_MERGE_C R33, RZ, R32, RZ ;  /* 0x00000020ff21723e */ /* 0x000fca00048070ff */
[----:B------:R1:W-:Y:S01]  /*30d0*/  @!P4 STG.E.U8 desc[UR16][R10.64], R33 ;  /* 0x000000210a00c986 */ /* 0x0003e2000c101110 */
[----:B------:R-:W-:Y:S05]  /*30e0*/  @P3 BRA `(.L_x_36) ;  /* 0x0000000000043947 */ /* 0x000fea0003800000 */
[----:B------:R2:W5:Y:S02]  /*30f0*/  LDG.E.U8 R5, desc[UR16][R24.64+0x1] ;  /* 0x0000011018057981 */ /* 0x000564000c1e1100 */
.L_x_36:
[----:B------:R-:W-:Y:S05]  /*3100*/  BSYNC B1 ;  /* 0x0000000000017941 */ /* 0x000fea0003800000 */
.L_x_35:
[----:B-----5:R-:W-:Y:S01]  /*3110*/  LOP3.LUT R5, R5, 0xff, RZ, 0xc0, !PT ;  /* 0x000000ff05057812 */ /* 0x020fe200078ec0ff */
[----:B------:R-:W-:Y:S01]  /*3120*/  BSSY B1, `(.L_x_37) ;  /* 0x0000013000017945 */ /* 0x000fe20003800000 */
[----:B-1----:R-:W-:Y:S02]  /*3130*/  IADD3 R33, P1, R35, 0x8, RZ ;  /* 0x0000000823217810 */ /* 0x002fe40007f3e0ff */
[----:B------:R-:W-:-:S03]  /*3140*/  F2FP.F16.E4M3.UNPACK_B R5, R5 ;  /* 0x00000005ff05723e */ /* 0x000fc600020006ff */
[----:B------:R-:W-:Y:S01]  /*3150*/  IMAD.X R27, RZ, RZ, R27, P1 ;  /* 0x000000ffff1b7224 */ /* 0x000fe200008e061b */
[----:B------:R-:W-:Y:S01]  /*3160*/  ISETP.GE.AND P1, PT, R36, 0x9, PT ;  /* 0x000000092400780c */ /* 0x000fe20003f26270 */
[----:B------:R-:W-:Y:S02]  /*3170*/  HADD2.F32 R26, -RZ, R5.H0_H0 ;  /* 0x20000005ff1a7230 */ /* 0x000fe40000004100 */
[----:B------:R-:W-:Y:S01]  /*3180*/  IMAD.WIDE.U32 R30, R33, UR6, R30 ;  /* 0x00000006211e7c25 */ /* 0x000fe2000f8e001e */
[----:B------:R-:W-:-:S03]  /*3190*/  ISETP.LT.OR P5, PT, R29, 0x1, !P1 ;  /* 0x000000011d00780c */ /* 0x000fc60004fa1670 */
[----:B------:R-:W-:Y:S01]  /*31a0*/  FMUL R5, R26, R9 ;  /* 0x000000091a057220 */ /* 0x000fe20000400000 */
[----:B------:R-:W-:-:S03]  /*31b0*/  IMAD R26, R27, UR6, RZ ;  /* 0x000000061b1a7c24 */ /* 0x000fc6000f8e02ff */
[----:B------:R-:W-:Y:S01]  /*31c0*/  FFMA R5, R136, R8, R5 ;  /* 0x0000000888057223 */ /* 0x000fe20000000005 */
[----:B------:R-:W-:Y:S01]  /*31d0*/  IMAD R33, R33, UR7, R26 ;  /* 0x0000000721217c24 */ /* 0x000fe2000f8e021a */
[----:B------:R-:W-:-:S03]  /*31e0*/  IADD3 R26, P4, R30, UR10, RZ ;  /* 0x0000000a1e1a7c10 */ /* 0x000fc6000ff9e0ff */
[----:B------:R-:W-:Y:S02]  /*31f0*/  F2FP.SATFINITE.E4M3.F32.PACK_AB_MERGE_C R35, RZ, R5, RZ ;  /* 0x00000005ff23723e */ /* 0x000fe400048070ff */
[----:B------:R-:W-:Y:S02]  /*3200*/  IADD3.X R27, R31, UR11, R33, P4, !PT ;  /* 0x0000000b1f1b7c10 */ /* 0x000fe4000a7fe421 */
[----:B------:R-:W-:Y:S01]  /*3210*/  PRMT R5, RZ, 0x7610, R5 ;  /* 0x00007610ff057816 */ /* 0x000fe20000000005 */
[----:B------:R1:W-:Y:S01]  /*3220*/  @!P3 STG.E.U8 desc[UR16][R10.64+0x1], R35 ;  /* 0x000001230a00b986 */ /* 0x0003e2000c101110 */
[----:B------:R-:W-:Y:S05]  /*3230*/  @P5 BRA `(.L_x_38) ;  /* 0x0000000000045947 */ /* 0x000fea0003800000 */
[----:B------:R3:W5:Y:S02]  /*3240*/  LDG.E.U8 R5, desc[UR16][R26.64] ;  /* 0x000000101a057981 */ /* 0x000764000c1e1100 */
.L_x_38:
[----:B------:R-:W-:Y:S05]  /*3250*/  BSYNC B1 ;  /* 0x0000000000017941 */ /* 0x000fea0003800000 */
.L_x_37:
[----:B-----5:R-:W-:Y:S01]  /*3260*/  LOP3.LUT R5, R5, 0xff, RZ, 0xc0, !PT ;  /* 0x000000ff05057812 */ /* 0x020fe200078ec0ff */
[----:B------:R-:W-:Y:S01]  /*3270*/  BSSY B1, `(.L_x_39) ;  /* 0x000000b000017945 */ /* 0x000fe20003800000 */
[----:B------:R-:W-:Y:S02]  /*3280*/  ISETP.LT.OR P3, PT, R29, 0x2, !P1 ;  /* 0x000000021d00780c */ /* 0x000fe40004f61670 */
[----:B------:R-:W-:-:S05]  /*3290*/  F2FP.F16.E4M3.UNPACK_B R5, R5 ;  /* 0x00000005ff05723e */ /* 0x000fca00020006ff */
[----:B------:R-:W-:Y:S01]  /*32a0*/  HADD2.F32 R30, -RZ, R5.H0_H0 ;  /* 0x20000005ff1e7230 */ /* 0x000fe20000004100 */
[----:B------:R-:W-:-:S04]  /*32b0*/  PRMT R5, RZ, 0x7610, R5 ;  /* 0x00007610ff057816 */ /* 0x000fc80000000005 */
[----:B------:R-:W-:-:S04]  /*32c0*/  FMUL R30, R30, R9 ;  /* 0x000000091e1e7220 */ /* 0x000fc80000400000 */
[----:B------:R-:W-:-:S05]  /*32d0*/  FFMA R30, R139, R8, R30 ;  /* 0x000000088b1e7223 */ /* 0x000fca000000001e */
[----:B------:R-:W-:-:S05]  /*32e0*/  F2FP.SATFINITE.E4M3.F32.PACK_AB_MERGE_C R31, RZ, R30, RZ ;  /* 0x0000001eff1f723e */ /* 0x000fca00048070ff */
[----:B------:R4:W-:Y:S01]  /*32f0*/  @!P5 STG.E.U8 desc[UR16][R6.64], R31 ;  /* 0x0000001f0600d986 */ /* 0x0009e2000c101110 */
[----:B------:R-:W-:Y:S05]  /*3300*/  @P3 BRA `(.L_x_40) ;  /* 0x0000000000043947 */ /* 0x000fea0003800000 */
[----:B------:R0:W5:Y:S02]  /*3310*/  LDG.E.U8 R5, desc[UR16][R26.64+0x1] ;  /* 0x000001101a057981 */ /* 0x000164000c1e1100 */
.L_x_40:
[----:B------:R-:W-:Y:S05]  /*3320*/  BSYNC B1 ;  /* 0x0000000000017941 */ /* 0x000fea0003800000 */
.L_x_39:
[----:B-----5:R-:W-:Y:S01]  /*3330*/  LOP3.LUT R5, R5, 0xff, RZ, 0xc0, !PT ;  /* 0x000000ff05057812 */ /* 0x020fe200078ec0ff */
[----:B------:R-:W-:Y:S01]  /*3340*/  BSSY B1, `(.L_x_41) ;  /* 0x000000b000017945 */ /* 0x000fe20003800000 */
[----:B------:R-:W-:Y:S02]  /*3350*/  ISETP.LT.OR P4, PT, R29, 0x9, !P0 ;  /* 0x000000091d00780c */ /* 0x000fe40004781670 */
[----:B------:R-:W-:-:S05]  /*3360*/  F2FP.F16.E4M3.UNPACK_B R5, R5 ;  /* 0x00000005ff05723e */ /* 0x000fca00020006ff */
[----:B------:R-:W-:-:S05]  /*3370*/  HADD2.F32 R30, -RZ, R5.H0_H0 ;  /* 0x20000005ff1e7230 */ /* 0x000fca0000004100 */
[----:B------:R-:W-:-:S04]  /*3380*/  FMUL R5, R30, R9 ;  /* 0x000000091e057220 */ /* 0x000fc80000400000 */
[----:B------:R-:W-:-:S05]  /*3390*/  FFMA R5, R134, R8, R5 ;  /* 0x0000000886057223 */ /* 0x000fca0000000005 */
[----:B----4-:R-:W-:Y:S02]  /*33a0*/  F2FP.SATFINITE.E4M3.F32.PACK_AB_MERGE_C R31, RZ, R5, RZ ;  /* 0x00000005ff1f723e */ /* 0x010fe400048070ff */
[----:B------:R-:W-:-:S03]  /*33b0*/  PRMT R5, RZ, 0x7610, R5 ;  /* 0x00007610ff057816 */ /* 0x000fc60000000005 */
[----:B------:R4:W-:Y:S01]  /*33c0*/  @!P3 STG.E.U8 desc[UR16][R6.64+0x1], R31 ;  /* 0x0000011f0600b986 */ /* 0x0009e2000c101110 */
[----:B------:R-:W-:Y:S05]  /*33d0*/  @P4 BRA `(.L_x_42) ;  /* 0x0000000000044947 */ /* 0x000fea0003800000 */
[----:B------:R0:W5:Y:S02]  /*33e0*/  LDG.E.U8 R5, desc[UR16][R24.64+0x8] ;  /* 0x0000081018057981 */ /* 0x000164000c1e1100 */
.L_x_42:
[----:B------:R-:W-:Y:S05]  /*33f0*/  BSYNC B1 ;  /* 0x0000000000017941 */ /* 0x000fea0003800000 */
.L_x_41:
        /* <DEDUP_REMOVED lines=8> */
[----:B----4-:R-:W-:-:S05]  /*3480*/  F2FP.SATFINITE.E4M3.F32.PACK_AB_MERGE_C R31, RZ, R30, RZ ;  /* 0x0000001eff1f723e */ /* 0x010fca00048070ff */
[----:B------:R4:W-:Y:S01]  /*3490*/  @!P4 STG.E.U8 desc[UR16][R10.64+0x8], R31 ;  /* 0x0000081f0a00c986 */ /* 0x0009e2000c101110 */
[----:B------:R-:W-:Y:S05]  /*34a0*/  @P3 BRA `(.L_x_44) ;  /* 0x0000000000043947 */ /* 0x000fea0003800000 */
[----:B------:R0:W5:Y:S02]  /*34b0*/  LDG.E.U8 R5, desc[UR16][R24.64+0x9] ;  /* 0x0000091018057981 */ /* 0x000164000c1e1100 */
.L_x_44:
[----:B------:R-:W-:Y:S05]  /*34c0*/  BSYNC B1 ;  /* 0x0000000000017941 */ /* 0x000fea0003800000 */
.L_x_43:
        /* <DEDUP_REMOVED lines=12> */
.L_x_46:
[----:B------:R-:W-:Y:S05]  /*3590*/  BSYNC B1 ;  /* 0x0000000000017941 */ /* 0x000fea0003800000 */
.L_x_45:
        /* <DEDUP_REMOVED lines=12> */
.L_x_48:
[----:B------:R-:W-:Y:S05]  /*3660*/  BSYNC B1 ;  /* 0x0000000000017941 */ /* 0x000fea0003800000 */
.L_x_47:
        /* <DEDUP_REMOVED lines=12> */
.L_x_50:
[----:B------:R-:W-:Y:S05]  /*3730*/  BSYNC B1 ;  /* 0x0000000000017941 */ /* 0x000fea0003800000 */
.L_x_49:
        /* <DEDUP_REMOVED lines=12> */
.L_x_52:
[----:B------:R-:W-:Y:S05]  /*3800*/  BSYNC B1 ;  /* 0x0000000000017941 */ /* 0x000fea0003800000 */
.L_x_51:
        /* <DEDUP_REMOVED lines=12> */
.L_x_54:
[----:B------:R-:W-:Y:S05]  /*38d0*/  BSYNC B1 ;  /* 0x0000000000017941 */ /* 0x000fea0003800000 */
.L_x_53:
        /* <DEDUP_REMOVED lines=12> */
.L_x_56:
[----:B------:R-:W-:Y:S05]  /*39a0*/  BSYNC B1 ;  /* 0x0000000000017941 */ /* 0x000fea0003800000 */
.L_x_55:
        /* <DEDUP_REMOVED lines=12> */
.L_x_58:
[----:B------:R-:W-:Y:S05]  /*3a70*/  BSYNC B1 ;  /* 0x0000000000017941 */ /* 0x000fea0003800000 */
.L_x_57:
        /* <DEDUP_REMOVED lines=12> */
.L_x_60:
[----:B------:R-:W-:Y:S05]  /*3b40*/  BSYNC B1 ;  /* 0x0000000000017941 */ /* 0x000fea0003800000 */
.L_x_59:
        /* <DEDUP_REMOVED lines=12> */
.L_x_62:
[----:B------:R-:W-:Y:S05]  /*3c10*/  BSYNC B1 ;  /* 0x0000000000017941 */ /* 0x000fea0003800000 */
.L_x_61:
        /* <DEDUP_REMOVED lines=12> */
.L_x_64:
[----:B------:R-:W-:Y:S05]  /*3ce0*/  BSYNC B1 ;  /* 0x0000000000017941 */ /* 0x000fea0003800000 */
.L_x_63:
        /* <DEDUP_REMOVED lines=12> */
.L_x_66:
[----:B------:R-:W-:Y:S05]  /*3db0*/  BSYNC B1 ;  /* 0x0000000000017941 */ /* 0x000fea0003800000 */
.L_x_65:
        /* <DEDUP_REMOVED lines=12> */
.L_x_68:
[----:B------:R-:W-:Y:S05]  /*3e80*/  BSYNC B1 ;  /* 0x0000000000017941 */ /* 0x000fea0003800000 */
.L_x_67:
        /* <DEDUP_REMOVED lines=12> */
.L_x_70:
[----:B------:R-:W-:Y:S05]  /*3f50*/  BSYNC B1 ;  /* 0x0000000000017941 */ /* 0x000fea0003800000 */
.L_x_69:
        /* <DEDUP_REMOVED lines=12> */
.L_x_72:
[----:B------:R-:W-:Y:S05]  /*4020*/  BSYNC B1 ;  /* 0x0000000000017941 */ /* 0x000fea0003800000 */
.L_x_71:
        /* <DEDUP_REMOVED lines=12> */
.L_x_74:
[----:B------:R-:W-:Y:S05]  /*40f0*/  BSYNC B1 ;  /* 0x0000000000017941 */ /* 0x000fea0003800000 */
.L_x_73:
        /* <DEDUP_REMOVED lines=12> */
.L_x_76:
[----:B------:R-:W-:Y:S05]  /*41c0*/  BSYNC B1 ;  /* 0x0000000000017941 */ /* 0x000fea0003800000 */
.L_x_75:
        /* <DEDUP_REMOVED lines=12> */
.L_x_78:
[----:B------:R-:W-:Y:S05]  /*4290*/  BSYNC B1 ;  /* 0x0000000000017941 */ /* 0x000fea0003800000 */
.L_x_77:
        /* <DEDUP_REMOVED lines=12> */
.L_x_80:
[----:B------:R-:W-:Y:S05]  /*4360*/  BSYNC B1 ;  /* 0x0000000000017941 */ /* 0x000fea0003800000 */
.L_x_79:
        /* <DEDUP_REMOVED lines=12> */
.L_x_82:
[----:B------:R-:W-:Y:S05]  /*4430*/  BSYNC B1 ;  /* 0x0000000000017941 */ /* 0x000fea0003800000 */
.L_x_81:
        /* <DEDUP_REMOVED lines=12> */
.L_x_84:
[----:B------:R-:W-:Y:S05]  /*4500*/  BSYNC B1 ;  /* 0x0000000000017941 */ /* 0x000fea0003800000 */
.L_x_83:
        /* <DEDUP_REMOVED lines=12> */
.L_x_86:
[----:B------:R-:W-:Y:S05]  /*45d0*/  BSYNC B1 ;  /* 0x0000000000017941 */ /* 0x000fea0003800000 */
.L_x_85:
        /* <DEDUP_REMOVED lines=12> */
.L_x_88:
[----:B------:R-:W-:Y:S05]  /*46a0*/  BSYNC B1 ;  /* 0x0000000000017941 */ /* 0x000fea0003800000 */
.L_x_87:
        /* <DEDUP_REMOVED lines=12> */
.L_x_90:
[----:B------:R-:W-:Y:S05]  /*4770*/  BSYNC B1 ;  /* 0x0000000000017941 */ /* 0x000fea0003800000 */
.L_x_89:
        /* <DEDUP_REMOVED lines=12> */
.L_x_92:
[----:B------:R-:W-:Y:S05]  /*4840*/  BSYNC B1 ;  /* 0x0000000000017941 */ /* 0x000fea0003800000 */
.L_x_91:
        /* <DEDUP_REMOVED lines=12> */
.L_x_94:
[----:B------:R-:W-:Y:S05]  /*4910*/  BSYNC B1 ;  /* 0x0000000000017941 */ /* 0x000fea0003800000 */
.L_x_93:
        /* <DEDUP_REMOVED lines=12> */
.L_x_96:
[----:B------:R-:W-:Y:S05]  /*49e0*/  BSYNC B1 ;  /* 0x0000000000017941 */ /* 0x000fea0003800000 */
.L_x_95:
        /* <DEDUP_REMOVED lines=12> */
.L_x_98:
[----:B------:R-:W-:Y:S05]  /*4ab0*/  BSYNC B1 ;  /* 0x0000000000017941 */ /* 0x000fea0003800000 */
.L_x_97:
        /* <DEDUP_REMOVED lines=12> */
.L_x_100:
[----:B------:R-:W-:Y:S05]  /*4b80*/  BSYNC B1 ;  /* 0x0000000000017941 */ /* 0x000fea0003800000 */
.L_x_99:
        /* <DEDUP_REMOVED lines=12> */
.L_x_102:
[----:B------:R-:W-:Y:S05]  /*4c50*/  BSYNC B1 ;  /* 0x0000000000017941 */ /* 0x000fea0003800000 */
.L_x_101:
        /* <DEDUP_REMOVED lines=12> */
.L_x_104:
[----:B------:R-:W-:Y:S05]  /*4d20*/  BSYNC B1 ;  /* 0x0000000000017941 */ /* 0x000fea0003800000 */
.L_x_103:
        /* <DEDUP_REMOVED lines=12> */
.L_x_106:
[----:B------:R-:W-:Y:S05]  /*4df0*/  BSYNC B1 ;  /* 0x0000000000017941 */ /* 0x000fea0003800000 */
.L_x_105:
        /* <DEDUP_REMOVED lines=12> */
.L_x_108:
[----:B------:R-:W-:Y:S05]  /*4ec0*/  BSYNC B1 ;  /* 0x0000000000017941 */ /* 0x000fea0003800000 */
.L_x_107:
        /* <DEDUP_REMOVED lines=12> */
.L_x_110:
[----:B------:R-:W-:Y:S05]  /*4f90*/  BSYNC B1 ;  /* 0x0000000000017941 */ /* 0x000fea0003800000 */
.L_x_109:
        /* <DEDUP_REMOVED lines=12> */
.L_x_112:
[----:B------:R-:W-:Y:S05]  /*5060*/  BSYNC B1 ;  /* 0x0000000000017941 */ /* 0x000fea0003800000 */
.L_x_111:
        /* <DEDUP_REMOVED lines=12> */
.L_x_114:
[----:B------:R-:W-:Y:S05]  /*5130*/  BSYNC B1 ;  /* 0x0000000000017941 */ /* 0x000fea0003800000 */
.L_x_113:
        /* <DEDUP_REMOVED lines=12> */
.L_x_116:
[----:B------:R-:W-:Y:S05]  /*5200*/  BSYNC B1 ;  /* 0x0000000000017941 */ /* 0x000fea0003800000 */
.L_x_115:
        /* <DEDUP_REMOVED lines=12> */
.L_x_118:
[----:B------:R-:W-:Y:S05]  /*52d0*/  BSYNC B1 ;  /* 0x0000000000017941 */ /* 0x000fea0003800000 */
.L_x_117:
        /* <DEDUP_REMOVED lines=12> */
.L_x_120:
[----:B------:R-:W-:Y:S05]  /*53a0*/  BSYNC B1 ;  /* 0x0000000000017941 */ /* 0x000fea0003800000 */
.L_x_119:
        /* <DEDUP_REMOVED lines=12> */
.L_x_122:
[----:B------:R-:W-:Y:S05]  /*5470*/  BSYNC B1 ;  /* 0x0000000000017941 */ /* 0x000fea0003800000 */
.L_x_121:
        /* <DEDUP_REMOVED lines=12> */
.L_x_124:
[----:B------:R-:W-:Y:S05]  /*5540*/  BSYNC B1 ;  /* 0x0000000000017941 */ /* 0x000fea0003800000 */
.L_x_123:
        /* <DEDUP_REMOVED lines=12> */
.L_x_126:
[----:B------:R-:W-:Y:S05]  /*5610*/  BSYNC B1 ;  /* 0x0000000000017941 */ /* 0x000fea0003800000 */
.L_x_125:
        /* <DEDUP_REMOVED lines=12> */
.L_x_128:
[----:B------:R-:W-:Y:S05]  /*56e0*/  BSYNC B1 ;  /* 0x0000000000017941 */ /* 0x000fea0003800000 */
.L_x_127:
        /* <DEDUP_REMOVED lines=12> */
.L_x_130:
[----:B------:R-:W-:Y:S05]  /*57b0*/  BSYNC B1 ;  /* 0x0000000000017941 */ /* 0x000fea0003800000 */
.L_x_129:
        /* <DEDUP_REMOVED lines=12> */
.L_x_132:
[----:B------:R-:W-:Y:S05]  /*5880*/  BSYNC B1 ;  /* 0x0000000000017941 */ /* 0x000fea0003800000 */
.L_x_131:
        /* <DEDUP_REMOVED lines=12> */
.L_x_134:
[----:B------:R-:W-:Y:S05]  /*5950*/  BSYNC B1 ;  /* 0x0000000000017941 */ /* 0x000fea0003800000 */
.L_x_133:
        /* <DEDUP_REMOVED lines=12> */
.L_x_136:
[----:B------:R-:W-:Y:S05]  /*5a20*/  BSYNC B1 ;  /* 0x0000000000017941 */ /* 0x000fea0003800000 */
.L_x_135:
        /* <DEDUP_REMOVED lines=12> */
.L_x_138:
[----:B------:R-:W-:Y:S05]  /*5af0*/  BSYNC B1 ;  /* 0x0000000000017941 */ /* 0x000fea0003800000 */
.L_x_137:
        /* <DEDUP_REMOVED lines=12> */
.L_x_140:
[----:B------:R-:W-:Y:S05]  /*5bc0*/  BSYNC B1 ;  /* 0x0000000000017941 */ /* 0x000fea0003800000 */
.L_x_139:
        /* <DEDUP_REMOVED lines=12> */
.L_x_142:
[----:B------:R-:W-:Y:S05]  /*5c90*/  BSYNC B1 ;  /* 0x0000000000017941 */ /* 0x000fea0003800000 */
.L_x_141:
        /* <DEDUP_REMOVED lines=12> */
.L_x_144:
[----:B------:R-:W-:Y:S05]  /*5d60*/  BSYNC B1 ;  /* 0x0000000000017941 */ /* 0x000fea0003800000 */
.L_x_143:
[----:B-----5:R-:W-:Y:S01]  /*5d70*/  LOP3.LUT R5, R5, 0xff, RZ, 0xc0, !PT ;  /* 0x000000ff05057812 */ /* 0x020fe200078ec0ff */
[----:B------:R-:W-:Y:S01]  /*5d80*/  BSSY B1, `(.L_x_145) ;  /* 0x000000b000017945 */ /* 0x000fe20003800000 */
[----:B------:R-:W-:Y:S02]  /*5d90*/  ISETP.LT.OR P4, PT, R29, 0x71, !P0 ;  /* 0x000000711d00780c */ /* 0x000fe40004781670 */
[----:B------:R-:W-:-:S05]  /*5da0*/  F2FP.F16.E4M3.UNPACK_B R5, R5 ;  /* 0x00000005ff05723e */ /* 0x000fca00020006ff */
[----:B------:R-:W-:-:S05]  /*5db0*/  HADD2.F32 R18, -RZ, R5.H0_H0 ;  /* 0x20000005ff127230 */ /* 0x000fca0000004100 */
[----:B------:R-:W-:-:S04]  /*5dc0*/  FMUL R5, R18, R9 ;  /* 0x0000000912057220 */ /* 0x000fc80000400000 */
[----:B------:R-:W-:-:S05]  /*5dd0*/  FFMA R5, R20, R8, R5 ;  /* 0x0000000814057223 */ /* 0x000fca0000000005 */
[----:B0-----:R-:W-:Y:S02]  /*5de0*/  F2FP.SATFINITE.E4M3.F32.PACK_AB_MERGE_C R23, RZ, R5, RZ ;  /* 0x00000005ff17723e */ /* 0x001fe400048070ff */
[----:B------:R-:W-:-:S03]  /*5df0*/  PRMT R5, RZ, 0x7610, R5 ;  /* 0x00007610ff057816 */ /* 0x000fc60000000005 */
[----:B------:R0:W-:Y:S01]  /*5e00*/  @!P3 STG.E.U8 desc[UR16][R6.64+0x69], R23 ;  /* 0x000069170600b986 */ /* 0x0001e2000c101110 */
[----:B------:R-:W-:Y:S05]  /*5e10*/  @P4 BRA `(.L_x_146) ;  /* 0x0000000000044947 */ /* 0x000fea0003800000 */
[----:B------:R0:W5:Y:S02]  /*5e20*/  LDG.E.U8 R5, desc[UR16][R24.64+0x70] ;  /* 0x0000701018057981 */ /* 0x000164000c1e1100 */
.L_x_146:
[----:B------:R-:W-:Y:S05]  /*5e30*/  BSYNC B1 ;  /* 0x0000000000017941 */ /* 0x000fea0003800000 */
.L_x_145:
        /* <DEDUP_REMOVED lines=12> */
.L_x_148:
[----:B------:R-:W-:Y:S05]  /*5f00*/  BSYNC B1 ;  /* 0x0000000000017941 */ /* 0x000fea0003800000 */
.L_x_147:
        /* <DEDUP_REMOVED lines=12> */
.L_x_150:
[----:B------:R-:W-:Y:S05]  /*5fd0*/  BSYNC B1 ;  /* 0x0000000000017941 */ /* 0x000fea0003800000 */
.L_x_149:
        /* <DEDUP_REMOVED lines=8> */
[----:B0-----:R-:W-:-:S05]  /*6060*/  F2FP.SATFINITE.E4M3.F32.PACK_AB_MERGE_C R17, RZ, R18, RZ ;  /* 0x00000012ff11723e */ /* 0x001fca00048070ff */
[----:B------:R0:W-:Y:S01]  /*6070*/  @!P4 STG.E.U8 desc[UR16][R6.64+0x70], R17 ;  /* 0x000070110600c986 */ /* 0x0001e2000c101110 */
[----:B------:R-:W-:Y:S05]  /*6080*/  @P3 BRA `(.L_x_152) ;  /* 0x0000000000043947 */ /* 0x000fea0003800000 */
[----:B------:R0:W5:Y:S02]  /*6090*/  LDG.E.U8 R5, desc[UR16][R26.64+0x71] ;  /* 0x000071101a057981 */ /* 0x000164000c1e1100 */
.L_x_152:
[----:B------:R-:W-:Y:S05]  /*60a0*/  BSYNC B1 ;  /* 0x0000000000017941 */ /* 0x000fea0003800000 */
.L_x_151:
        /* <DEDUP_REMOVED lines=12> */
.L_x_154:
[----:B------:R-:W-:Y:S05]  /*6170*/  BSYNC B1 ;  /* 0x0000000000017941 */ /* 0x000fea0003800000 */
.L_x_153:
        /* <DEDUP_REMOVED lines=12> */
.L_x_156:
[----:B------:R-:W-:Y:S05]  /*6240*/  BSYNC B1 ;  /* 0x0000000000017941 */ /* 0x000fea0003800000 */
.L_x_155:
        /* <DEDUP_REMOVED lines=12> */
.L_x_158:
[----:B------:R-:W-:Y:S05]  /*6310*/  BSYNC B1 ;  /* 0x0000000000017941 */ /* 0x000fea0003800000 */
.L_x_157:
[----:B-----5:R-:W-:Y:S01]  /*6320*/  LOP3.LUT R5, R5, 0xff, RZ, 0xc0, !PT ;  /* 0x000000ff05057812 */ /* 0x020fe200078ec0ff */
[----:B------:R-:W-:Y:S01]  /*6330*/  BSSY B1, `(.L_x_159) ;  /* 0x000000b000017945 */ /* 0x000fe20003800000 */
[----:B------:R-:W-:Y:S02]  /*6340*/  ISETP.LT.OR P1, PT, R29, 0x7a, !P1 ;  /* 0x0000007a1d00780c */ /* 0x000fe40004f21670 */
[----:B------:R-:W-:-:S05]  /*6350*/  F2FP.F16.E4M3.UNPACK_B R5, R5 ;  /* 0x00000005ff05723e */ /* 0x000fca00020006ff */
[----:B01--4-:R-:W-:Y:S01]  /*6360*/  HADD2.F32 R10, -RZ, R5.H0_H0 ;  /* 0x20000005ff0a7230 */ /* 0x013fe20000004100 */
[----:B------:R-:W-:-:S04]  /*6370*/  PRMT R5, RZ, 0x7610, R5 ;  /* 0x00007610ff057816 */ /* 0x000fc80000000005 */
[----:B------:R-:W-:-:S04]  /*6380*/  FMUL R10, R10, R9 ;  /* 0x000000090a0a7220 */ /* 0x000fc80000400000 */
[----:B------:R-:W-:-:S05]  /*6390*/  FFMA R10, R15, R8, R10 ;  /* 0x000000080f0a7223 */ /* 0x000fca000000000a */
[----:B------:R-:W-:-:S05]  /*63a0*/  F2FP.SATFINITE.E4M3.F32.PACK_AB_MERGE_C R11, RZ, R10, RZ ;  /* 0x0000000aff0b723e */ /* 0x000fca00048070ff */
[----:B------:R0:W-:Y:S01]  /*63b0*/  @!P3 STG.E.U8 desc[UR16][R6.64+0x78], R11 ;  /* 0x0000780b0600b986 */ /* 0x0001e2000c101110 */
[----:B------:R-:W-:Y:S05]  /*63c0*/  @P1 BRA `(.L_x_160) ;  /* 0x0000000000041947 */ /* 0x000fea0003800000 */
[----:B------:R1:W5:Y:S02]  /*63d0*/  LDG.E.U8 R5, desc[UR16][R26.64+0x79] ;  /* 0x000079101a057981 */ /* 0x000364000c1e1100 */
.L_x_160:
[----:B------:R-:W-:Y:S05]  /*63e0*/  BSYNC B1 ;  /* 0x0000000000017941 */ /* 0x000fea0003800000 */
.L_x_159:
[----:B------:R-:W-:Y:S05]  /*63f0*/  @P1 BRA `(.L_x_161) ;  /* 0x0000001000281947 */ /* 0x000fea0003800000 */
[----:B-----5:R-:W-:-:S04]  /*6400*/  LOP3.LUT R5, R5, 0xff, RZ, 0xc0, !PT ;  /* 0x000000ff05057812 */ /* 0x020fc800078ec0ff */
[----:B------:R-:W-:-:S05]  /*6410*/  F2FP.F16.E4M3.UNPACK_B R5, R5 ;  /* 0x00000005ff05723e */ /* 0x000fca00020006ff */
[----:B------:R-:W-:-:S05]  /*6420*/  HADD2.F32 R10, -RZ, R5.H0_H0 ;  /* 0x20000005ff0a7230 */ /* 0x000fca0000004100 */
[----:B------:R-:W-:-:S04]  /*6430*/  FMUL R5, R10, R9 ;  /* 0x000000090a057220 */ /* 0x000fc80000400000 */
[----:B------:R-:W-:-:S05]  /*6440*/  FFMA R5, R14, R8, R5 ;  /* 0x000000080e057223 */ /* 0x000fca0000000005 */
[----:B------:R-:W-:-:S05]  /*6450*/  F2FP.SATFINITE.E4M3.F32.PACK_AB_MERGE_C R5, RZ, R5, RZ ;  /* 0x00000005ff05723e */ /* 0x000fca00048070ff */
[----:B------:R4:W-:Y:S01]  /*6460*/  STG.E.U8 desc[UR16][R6.64+0x79], R5 ;  /* 0x0000790506007986 */ /* 0x0009e2000c101110 */
[----:B------:R-:W-:Y:S05]  /*6470*/  BRA `(.L_x_161) ;  /* 0x0000001000087947 */ /* 0x000fea0003800000 */
.L_x_32:
[----:B------:R-:W-:Y:S01]  /*6480*/  ISETP.GE.AND P1, PT, R36, 0x1, PT ;  /* 0x000000012400780c */ /* 0x000fe20003f26270 */
[-C--:B--2---:R-:W-:Y:S01]  /*6490*/  FMUL R141, R141, R8.reuse ;  /* 0x000000088d8d7220 */ /* 0x084fe20000400000 */
[-C--:B------:R-:W-:Y:S01]  /*64a0*/  FMUL R136, R136, R8.reuse ;  /* 0x0000000888887220 */ /* 0x080fe20000400000 */
[----:B------:R-:W-:Y:S01]  /*64b0*/  ISETP.GE.AND P0, PT, R36, 0x9, PT ;  /* 0x000000092400780c */ /* 0x000fe20003f06270 */
[-C--:B------:R-:W-:Y:S01]  /*64c0*/  FMUL R139, R139, R8.reuse ;  /* 0x000000088b8b7220 */ /* 0x080fe20000400000 */
[C---:B------:R-:W-:Y:S01]  /*64d0*/  ISETP.LT.OR P4, PT, R29.reuse, 0x1, !P1 ;  /* 0x000000011d00780c */ /* 0x040fe20004f81670 */
[-C--:B------:R-:W-:Y:S01]  /*64e0*/  FMUL R134, R134, R8.reuse ;  /* 0x0000000886867220 */ /* 0x080fe20000400000 */
[----:B------:R-:W-:Y:S01]  /*64f0*/  ISETP.LT.OR P5, PT, R29, 0x2, !P1 ;  /* 0x000000021d00780c */ /* 0x000fe20004fa1670 */
[-C--:B------:R-:W-:Y:S01]  /*6500*/  FMUL R137, R137, R8.reuse ;  /* 0x0000000889897220 */ /* 0x080fe20000400000 */
[----:B------:R-:W-:Y:S01]  /*6510*/  F2FP.SATFINITE.E4M3.F32.PACK_AB_MERGE_C R141, RZ, R141, RZ ;  /* 0x0000008dff8d723e */ /* 0x000fe200048070ff */
[----:B------:R-:W-:Y:S01]  /*6520*/  FMUL R132, R132, R8 ;  /* 0x0000000884847220 */ /* 0x000fe20000400000 */
[----:B------:R-:W-:Y:S01]  /*6530*/  F2FP.SATFINITE.E4M3.F32.PACK_AB_MERGE_C R5, RZ, R136, RZ ;  /* 0x00000088ff05723e */ /* 0x000fe200048070ff */
[-C--:B------:R-:W-:Y:S01]  /*6540*/  FMUL R135, R135, R8.reuse ;  /* 0x0000000887877220 */ /* 0x080fe20000400000 */
[C---:B------:R-:W-:Y:S01]  /*6550*/  ISETP.LT.OR P3, PT, R29.reuse, 0x1, !P0 ;  /* 0x000000011d00780c */ /* 0x040fe20004761670 */
[-C--:B------:R-:W-:Y:S01]  /*6560*/  FMUL R130, R130, R8.reuse ;  /* 0x0000000882827220 */ /* 0x080fe20000400000 */
[----:B------:R-:W-:Y:S01]  /*6570*/  ISETP.LT.OR P6, PT, R29, 0xa, !P1 ;  /* 0x0000000a1d00780c */ /* 0x000fe20004fc1670 */
[-C--:B------:R-:W-:Y:S01]  /*6580*/  FMUL R133, R133, R8.reuse ;  /* 0x0000000885857220 */ /* 0x080fe20000400000 */
[----:B------:R-:W-:Y:S01]  /*6590*/  F2FP.SATFINITE.E4M3.F32.PACK_AB_MERGE_C R139, RZ, R139, RZ ;  /* 0x0000008bff8b723e */ /* 0x000fe200048070ff */
[----:B------:R-:W-:Y:S01]  /*65a0*/  @!P4 STG.E.U8 desc[UR16][R10.64], R141 ;  /* 0x0000008d0a00c986 */ /* 0x000fe2000c101110 */
[C---:B------:R-:W-:Y:S01]  /*65b0*/  ISETP.LT.OR P4, PT, R29.reuse, 0x2, !P0 ;  /* 0x000000021d00780c */ /* 0x040fe20004781670 */
[----:B------:R-:W-:Y:S01]  /*65c0*/  FMUL R128, R128, R8 ;  /* 0x0000000880807220 */ /* 0x000fe20000400000 */
[----:B------:R-:W-:Y:S01]  /*65d0*/  F2FP.SATFINITE.E4M3.F32.PACK_AB_MERGE_C R25, RZ, R134, RZ ;  /* 0x00000086ff19723e */ /* 0x000fe200048070ff */
[----:B------:R0:W-:Y:S01]  /*65e0*/  @!P5 STG.E.U8 desc[UR16][R10.64+0x1], R5 ;  /* 0x000001050a00d986 */ /* 0x0001e2000c101110 */
[----:B------:R-:W-:Y:S01]  /*65f0*/  ISETP.LT.OR P5, PT, R29, 0x9, !P1 ;  /* 0x000000091d00780c */ /* 0x000fe20004fa1670 */
[-C--:B------:R-:W-:Y:S01]  /*6600*/  FMUL R131, R131, R8.reuse ;  /* 0x0000000883837220 */ /* 0x080fe20000400000 */
[----:B------:R-:W-:Y:S01]  /*6610*/  F2FP.SATFINITE.E4M3.F32.PACK_AB_MERGE_C R137, RZ, R137, RZ ;  /* 0x00000089ff89723e */ /* 0x000fe200048070ff */
[----:B------:R-:W-:Y:S01]  /*6620*/  @!P3 STG.E.U8 desc[UR16][R6.64], R139 ;  /* 0x0000008b0600b986 */ /* 0x000fe2000c101110 */
[----:B------:R-:W-:Y:S01]  /*6630*/  ISETP.LT.OR P3, PT, R29, 0x9, !P0 ;  /* 0x000000091d00780c */ /* 0x000fe20004761670 */
[-C--:B------:R-:W-:Y:S01]  /*6640*/  FMUL R126, R126, R8.reuse ;  /* 0x000000087e7e7220 */ /* 0x080fe20000400000 */
[----:B------:R-:W-:Y:S01]  /*6650*/  F2FP.SATFINITE.E4M3.F32.PACK_AB_MERGE_C R135, RZ, R135, RZ ;  /* 0x00000087ff87723e */ /* 0x000fe200048070ff */
[-C--:B------:R-:W-:Y:S01]  /*6660*/  FMUL R129, R129, R8.reuse ;  /* 0x0000000881817220 */ /* 0x080fe20000400000 */
[----:B------:R-:W-:Y:S01]  /*6670*/  F2FP.SATFINITE.E4M3.F32.PACK_AB_MERGE_C R133, RZ, R133, RZ ;  /* 0x00000085ff85723e */ /* 0x000fe200048070ff */
[----:B------:R1:W-:Y:S01]  /*6680*/  @!P4 STG.E.U8 desc[UR16][R6.64+0x1], R25 ;  /* 0x000001190600c986 */ /* 0x0003e2000c101110 */
[C---:B------:R-:W-:Y:S01]  /*6690*/  ISETP.LT.OR P4, PT, R29.reuse, 0xa, !P0 ;  /* 0x0000000a1d00780c */ /* 0x040fe20004781670 */
[----:B------:R-:W-:Y:S01]  /*66a0*/  FMUL R124, R124, R8 ;  /* 0x000000087c7c7220 */ /* 0x000fe20000400000 */
[----:B0-----:R-:W-:Y:S01]  /*66b0*/  F2FP.SATFINITE.E4M3.F32.PACK_AB_MERGE_C R5, RZ, R132, RZ ;  /* 0x00000084ff05723e */ /* 0x001fe200048070ff */
[----:B------:R-:W-:Y:S01]  /*66c0*/  @!P5 STG.E.U8 desc[UR16][R10.64+0x8], R137 ;  /* 0x000008890a00d986 */ /* 0x000fe2000c101110 */
[----:B------:R-:W-:Y:S01]  /*66d0*/  ISETP.LT.OR P5, PT, R29, 0x11, !P1 ;  /* 0x000000111d00780c */ /* 0x000fe20004fa1670 */
[-C--:B------:R-:W-:Y:S01]  /*66e0*/  FMUL R127, R127, R8.reuse ;  /* 0x000000087f7f7220 */ /* 0x080fe20000400000 */
[----:B------:R-:W-:Y:S01]  /*66f0*/  F2FP.SATFINITE.E4M3.F32.PACK_AB_MERGE_C R131, RZ, R131, RZ ;  /* 0x00000083ff83723e */ /* 0x000fe200048070ff */
[----:B------:R0:W-:Y:S01]  /*6700*/  @!P6 STG.E.U8 desc[UR16][R10.64+0x9], R5 ;  /* 0x000009050a00e986 */ /* 0x0001e2000c101110 */
[----:B------:R-:W-:Y:S01]  /*6710*/  ISETP.LT.OR P6, PT, R29, 0x12, !P1 ;  /* 0x000000121d00780c */ /* 0x000fe20004fc1670 */
[----:B------:R-:W-:Y:S01]  /*6720*/  FMUL R122, R122, R8 ;  /* 0x000000087a7a7220 */ /* 0x000fe20000400000 */
[----:B------:R-:W-:Y:S01]  /*6730*/  F2FP.SATFINITE.E4M3.F32.PACK_AB_MERGE_C R129, RZ, R129, RZ ;  /* 0x00000081ff81723e */ /* 0x000fe200048070ff */
[----:B------:R-:W-:Y:S01]  /*6740*/  @!P3 STG.E.U8 desc[UR16][R6.64+0x8], R135 ;  /* 0x000008870600b986 */ /* 0x000fe2000c101110 */
[----:B-1----:R-:W-:Y:S01]  /*6750*/  F2FP.SATFINITE.E4M3.F32.PACK_AB_MERGE_C R25, RZ, R130, RZ ;  /* 0x00000082ff19723e */ /* 0x002fe200048070ff */
[-C--:B------:R-:W-:Y:S01]  /*6760*/  FMUL R125, R125, R8.reuse ;  /* 0x000000087d7d7220 */ /* 0x080fe20000400000 */
[C---:B------:R-:W-:Y:S01]  /*6770*/  ISETP.LT.OR P3, PT, R29.reuse, 0x11, !P0 ;  /* 0x000000111d00780c */ /* 0x040fe20004761670 */
[-C--:B------:R-:W-:Y:S01]  /*6780*/  FMUL R120, R120, R8.reuse ;  /* 0x0000000878787220 */ /* 0x080fe20000400000 */
[----:B------:R-:W-:Y:S01]  /*6790*/  F2FP.SATFINITE.E4M3.F32.PACK_AB_MERGE_C R127, RZ, R127, RZ ;  /* 0x0000007fff7f723e */ /* 0x000fe200048070ff */
[----:B------:R1:W-:Y:S01]  /*67a0*/  @!P4 STG.E.U8 desc[UR16][R6.64+0x9], R25 ;  /* 0x000009190600c986 */ /* 0x0003e2000c101110 */
[----:B------:R-:W-:Y:S01]  /*67b0*/  ISETP.LT.OR P4, PT, R29, 0x12, !P0 ;  /* 0x000000121d00780c */ /* 0x000fe20004781670 */
[----:B------:R-:W-:Y:S01]  /*67c0*/  FMUL R123, R123, R8 ;  /* 0x000000087b7b7220 */ /* 0x000fe20000400000 */
[----:B0-----:R-:W-:Y:S01]  /*67d0*/  F2FP.SATFINITE.E4M3.F32.PACK_AB_MERGE_C R5, RZ, R128, RZ ;  /* 0x00000080ff05723e */ /* 0x001fe200048070ff */
[----:B------:R-:W-:Y:S01]  /*67e0*/  @!P5 STG.E.U8 desc[UR16][R10.64+0x10], R133 ;  /* 0x000010850a00d986 */ /* 0x000fe2000c101110 */
[C---:B------:R-:W-:Y:S01]  /*67f0*/  ISETP.LT.OR P5, PT, R29.reuse, 0x19, !P1 ;  /* 0x000000191d00780c */ /* 0x040fe20004fa1670 */
[-C--:B------:R-:W-:Y:S01]  /*6800*/  FMUL R118, R118, R8.reuse ;  /* 0x0000000876767220 */ /* 0x080fe20000400000 */
[----:B------:R-:W-:Y:S01]  /*6810*/  F2FP.SATFINITE.E4M3.F32.PACK_AB_MERGE_C R125, RZ, R125, RZ ;  /* 0x0000007dff7d723e */ /* 0x000fe200048070ff */
[----:B------:R0:W-:Y:S01]  /*6820*/  @!P6 STG.E.U8 desc[UR16][R10.64+0x11], R5 ;  /* 0x000011050a00e986 */ /* 0x0001e2000c101110 */
[----:B------:R-:W-:Y:S01]  /*6830*/  ISETP.LT.OR P6, PT, R29, 0x1a, !P1 ;  /* 0x0000001a1d00780c */ /* 0x000fe20004fc1670 */
[-C--:B------:R-:W-:Y:S01]  /*6840*/  FMUL R121, R121, R8.reuse ;  /* 0x0000000879797220 */ /* 0x080fe20000400000 */
[----:B------:R-:W-:Y:S01]  /*6850*/  FMUL R116, R116, R8 ;  /* 0x0000000874747220 */ /* 0x000fe20000400000 */
[----:B-1----:R-:W-:Y:S01]  /*6860*/  F2FP.SATFINITE.E4M3.F32.PACK_AB_MERGE_C R25, RZ, R126, RZ ;  /* 0x0000007eff19723e */ /* 0x002fe200048070ff */
[----:B------:R-:W-:Y:S01]  /*6870*/  @!P3 STG.E.U8 desc[UR16][R6.64+0x10], R131 ;  /* 0x000010830600b986 */ /* 0x000fe2000c101110 */
[----:B------:R-:W-:Y:S01]  /*6880*/  ISETP.LT.OR P3, PT, R29, 0x19, !P0 ;  /* 0x000000191d00780c */ /* 0x000fe20004761670 */
        /* <DEDUP_REMOVED lines=35> */
[----:B------:R-:W-:Y:S01]  /*6ac0*/  ISETP.LT.OR P3, PT, R29, 0x29, !P0 ;  /* 0x000000291d00780c */ /* 0x000fe20004761670 */
[-C--:B------:R-:W-:Y:S01]  /*6ad0*/  FMUL R109, R109, R8.reuse ;  /* 0x000000086d6d7220 */ /* 0x080fe20000400000 */
[-C--:B------:R-:W-:Y:S01]  /*6ae0*/  FMUL R104, R104, R8.reuse ;  /* 0x0000000868687220 */ /* 0x080fe20000400000 */
        /* <DEDUP_REMOVED lines=104> */
[----:B------:R-:W-:-:S02]  /*7170*/  ISETP.LT.OR P3, PT, R29, 0x59, !P0 ;  /* 0x000000591d00780c */ /* 0x000fc40004761670 */
[----:B------:R-:W-:Y:S01]  /*7180*/  F2FP.SATFINITE.E4M3.F32.PACK_AB_MERGE_C R19, RZ, R19, RZ ;  /* 0x00000013ff13723e */ /* 0x000fe200048070ff */
[----:B------:R1:W-:Y:S01]  /*7190*/  @!P4 STG.E.U8 desc[UR16][R6.64+0x51], R25 ;  /* 0x000051190600c986 */ /* 0x0003e2000c101110 */
[C---:B------:R-:W-:Y:S02]  /*71a0*/  ISETP.LT.OR P4, PT, R29.reuse, 0x5a, !P0 ;  /* 0x0000005a1d00780c */ /* 0x040fe40004781670 */
[----:B0-----:R-:W-:Y:S01]  /*71b0*/  F2FP.SATFINITE.E4M3.F32.PACK_AB_MERGE_C R5, RZ, R92, RZ ;  /* 0x0000005cff05723e */ /* 0x001fe200048070ff */
[----:B------:R-:W-:Y:S01]  /*71c0*/  @!P5 STG.E.U8 desc[UR16][R10.64+0x58], R97 ;  /* 0x000058610a00d986 */ /* 0x000fe2000c101110 */
[C---:B------:R-:W-:Y:S02]  /*71d0*/  ISETP.LT.OR P5, PT, R29.reuse, 0x61, !P1 ;  /* 0x000000611d00780c */ /* 0x040fe40004fa1670 */
[----:B------:R-:W-:Y:S01]  /*71e0*/  F2FP.SATFINITE.E4M3.F32.PACK_AB_MERGE_C R13, RZ, R13, RZ ;  /* 0x0000000dff0d723e */ /* 0x000fe200048070ff */
[----:B------:R0:W-:Y:S01]  /*71f0*/  @!P6 STG.E.U8 desc[UR16][R10.64+0x59], R5 ;  /* 0x000059050a00e986 */ /* 0x0001e2000c101110 */
[----:B------:R-:W-:-:S02]  /*7200*/  ISETP.LT.OR P6, PT, R29, 0x62, !P1 ;  /* 0x000000621d00780c */ /* 0x000fc40004fc1670 */
[----:B------:R-:W-:Y:S01]  /*7210*/  F2FP.SATFINITE.E4M3.F32.PACK_AB_MERGE_C R15, RZ, R15, RZ ;  /* 0x0000000fff0f723e */ /* 0x000fe200048070ff */
[----:B------:R-:W-:Y:S01]  /*7220*/  @!P3 STG.E.U8 desc[UR16][R6.64+0x58], R95 ;  /* 0x0000585f0600b986 */ /* 0x000fe2000c101110 */
[----:B-1----:R-:W-:Y:S02]  /*7230*/  F2FP.SATFINITE.E4M3.F32.PACK_AB_MERGE_C R25, RZ, R90, RZ ;  /* 0x0000005aff19723e */ /* 0x002fe400048070ff */
[----:B------:R-:W-:-:S03]  /*7240*/  ISETP.LT.OR P3, PT, R29, 0x61, !P0 ;  /* 0x000000611d00780c */ /* 0x000fc60004761670 */
[----:B------:R1:W-:Y:S01]  /*7250*/  @!P4 STG.E.U8 desc[UR16][R6.64+0x59], R25 ;  /* 0x000059190600c986 */ /* 0x0003e2000c101110 */
[C---:B------:R-:W-:Y:S02]  /*7260*/  ISETP.LT.OR P4, PT, R29.reuse, 0x62, !P0 ;  /* 0x000000621d00780c */ /* 0x040fe40004781670 */
[----:B0-----:R-:W-:Y:S01]  /*7270*/  F2FP.SATFINITE.E4M3.F32.PACK_AB_MERGE_C R5, RZ, R88, RZ ;  /* 0x00000058ff05723e */ /* 0x001fe200048070ff */
[----:B------:R-:W-:Y:S01]  /*7280*/  @!P5 STG.E.U8 desc[UR16][R10.64+0x60], R93 ;  /* 0x0000605d0a00d986 */ /* 0x000fe2000c101110 */
[----:B------:R-:W-:-:S03]  /*7290*/  ISETP.LT.OR P5, PT, R29, 0x69, !P1 ;  /* 0x000000691d00780c */ /* 0x000fc60004fa1670 */
[----:B------:R0:W-:Y:S01]  /*72a0*/  @!P6 STG.E.U8 desc[UR16][R10.64+0x61], R5 ;  /* 0x000061050a00e986 */ /* 0x0001e2000c101110 */
[C---:B------:R-:W-:Y:S02]  /*72b0*/  ISETP.LT.OR P6, PT, R29.reuse, 0x6a, !P1 ;  /* 0x0000006a1d00780c */ /* 0x040fe40004fc1670 */
[----:B-1----:R-:W-:Y:S01]  /*72c0*/  F2FP.SATFINITE.E4M3.F32.PACK_AB_MERGE_C R25, RZ, R22, RZ ;  /* 0x00000016ff19723e */ /* 0x002fe200048070ff */
[----:B------:R-:W-:Y:S01]  /*72d0*/  @!P3 STG.E.U8 desc[UR16][R6.64+0x60], R91 ;  /* 0x0000605b0600b986 */ /* 0x000fe2000c101110 */
        /* <DEDUP_REMOVED lines=11> */
[----:B------:R-:W-:Y:S01]  /*7390*/  @!P4 STG.E.U8 desc[UR16][R6.64+0x69], R25 ;  /* 0x000069190600c986 */ /* 0x000fe2000c101110 */
[C---:B------:R-:W-:Y:S02]  /*73a0*/  ISETP.LT.OR P4, PT, R29.reuse, 0x79, !P1 ;  /* 0x000000791d00780c */ /* 0x040fe40004f81670 */
[C---:B------:R-:W-:Y:S01]  /*73b0*/  ISETP.LT.OR P1, PT, R29.reuse, 0x7a, !P1 ;  /* 0x0000007a1d00780c */ /* 0x040fe20004f21670 */
[----:B------:R1:W-:Y:S01]  /*73c0*/  @!P5 STG.E.U8 desc[UR16][R10.64+0x70], R21 ;  /* 0x000070150a00d986 */ /* 0x0003e2000c101110 */
[C---:B------:R-:W-:Y:S02]  /*73d0*/  ISETP.LT.OR P5, PT, R29.reuse, 0x72, !P0 ;  /* 0x000000721d00780c */ /* 0x040fe400047a1670 */
[----:B0-----:R-:W-:Y:S01]  /*73e0*/  F2FP.SATFINITE.E4M3.F32.PACK_AB_MERGE_C R5, RZ, R16, RZ ;  /* 0x00000010ff05723e */ /* 0x001fe200048070ff */
[----:B------:R0:W-:Y:S01]  /*73f0*/  @!P6 STG.E.U8 desc[UR16][R10.64+0x71], R17 ;  /* 0x000071110a00e986 */ /* 0x0001e2000c101110 */
[C---:B------:R-:W-:Y:S02]  /*7400*/  ISETP.LT.OR P6, PT, R29.reuse, 0x79, !P0 ;  /* 0x000000791d00780c */ /* 0x040fe400047c1670 */
[----:B------:R-:W-:Y:S01]  /*7410*/  ISETP.LT.OR P0, PT, R29, 0x7a, !P0 ;  /* 0x0000007a1d00780c */ /* 0x000fe20004701670 */
[----:B------:R2:W-:Y:S01]  /*7420*/  @!P3 STG.E.U8 desc[UR16][R6.64+0x70], R19 ;  /* 0x000070130600b986 */ /* 0x0005e2000c101110 */
[----:B-1----:R-:W-:-:S05]  /*7430*/  F2FP.SATFINITE.E4M3.F32.PACK_AB_MERGE_C R21, RZ, R14, RZ ;  /* 0x0000000eff15723e */ /* 0x002fca00048070ff */
[----:B------:R2:W-:Y:S01]  /*7440*/  @!P5 STG.E.U8 desc[UR16][R6.64+0x71], R5 ;  /* 0x000071050600d986 */ /* 0x0005e2000c101110 */
[----:B0-----:R-:W-:-:S03]  /*7450*/  F2FP.SATFINITE.E4M3.F32.PACK_AB_MERGE_C R17, RZ, R12, RZ ;  /* 0x0000000cff11723e */ /* 0x001fc600048070ff */
[----:B------:R2:W-:Y:S04]  /*7460*/  @!P4 STG.E.U8 desc[UR16][R10.64+0x78], R13 ;  /* 0x0000780d0a00c986 */ /* 0x0005e8000c101110 */
[----:B------:R2:W-:Y:S04]  /*7470*/  @!P1 STG.E.U8 desc[UR16][R10.64+0x79], R17 ;  /* 0x000079110a009986 */ /* 0x0005e8000c101110 */
[----:B------:R2:W-:Y:S04]  /*7480*/  @!P6 STG.E.U8 desc[UR16][R6.64+0x78], R15 ;  /* 0x0000780f0600e986 */ /* 0x0005e8000c101110 */
[----:B------:R2:W-:Y:S02]  /*7490*/  @!P0 STG.E.U8 desc[UR16][R6.64+0x79], R21 ;  /* 0x0000791506008986 */ /* 0x0005e4000c101110 */
.L_x_161:
[----:B------:R-:W-:Y:S05]  /*74a0*/  BSYNC B0 ;  /* 0x0000000000007941 */ /* 0x000fea0003800000 */
.L_x_31:
[----:B------:R-:W-:Y:S01]  /*74b0*/  ULDC UR6, c[0x0][0xc] ;  /* 0x0000030000067ab9 */ /* 0x000fe20000000800 */
[----:B------:R-:W-:Y:S01]  /*74c0*/  ULDC UR7, c[0x0][0x10] ;  /* 0x0000040000077ab9 */ /* 0x000fe20000000800 */
[----:B--2-45:R-:W2:Y:S01]  /*74d0*/  LDC R5, c[0x0][0x14] ;  /* 0x00000500ff057b82 */ /* 0x034ea20000000800 */
[----:B------:R-:W-:Y:S01]  /*74e0*/  UIMAD.WIDE.U32 UR6, UR6, UR7, URZ ;  /* 0x00000007060672a5 */ /* 0x000fe2000f8e003f */
[----:B0-----:R-:W-:Y:S01]  /*74f0*/  PRMT R6, RZ, 0x7610, R6 ;  /* 0x00007610ff067816 */ /* 0x001fe20000000006 */
[----:B------:R-:W-:-:S04]  /*7500*/  IMAD.MOV.U32 R7, RZ, RZ, -0x1 ;  /* 0xffffffffff077424 */ /* 0x000fc800078e00ff */
[----:B--2---:R-:W-:-:S04]  /*7510*/  IMAD.WIDE.U32 R2, R5, UR6, R2 ;  /* 0x0000000605027c25 */ /* 0x004fc8000f8e0002 */
[----:B------:R-:W-:Y:S01]  /*7520*/  IMAD R5, R5, UR7, RZ ;  /* 0x0000000705057c24 */ /* 0x000fe2000f8e02ff */
[----:B------:R-:W-:Y:S02]  /*7530*/  ULDC.64 UR6, c[0x0][0x650] ;  /* 0x0001940000067ab9 */ /* 0x000fe40000000a00 */
[----:B------:R-:W-:Y:S01]  /*7540*/  ISETP.GE.U32.AND P0, PT, R2, UR6, PT ;  /* 0x0000000602007c0c */ /* 0x000fe2000bf06070 */
[----:B------:R-:W-:Y:S02]  /*7550*/  IMAD.IADD R3, R3, 0x1, R5 ;  /* 0x0000000103037824 */ /* 0x000fe400078e0205 */
[----:B------:R-:W-:-:S03]  /*7560*/  IMAD.MOV.U32 R5, RZ, RZ, -0x1 ;  /* 0xffffffffff057424 */ /* 0x000fc600078e00ff */
[----:B------:R-:W-:-:S13]  /*7570*/  ISETP.GE.U32.AND.EX P0, PT, R3, UR7, PT, P0 ;  /* 0x0000000703007c0c */ /* 0x000fda000bf06100 */
[----:B------:R-:W-:Y:S05]  /*7580*/  @P0 BRA `(.L_x_162) ;  /* 0x0000000400600947 */ /* 0x000fea0003800000 */
[----:B------:R-:W0:Y:S01]  /*7590*/  S2R R20, SR_CTAID.X ;  /* 0x0000000000147919 */ /* 0x000e220000002500 */
[----:B------:R-:W2:Y:S01]  /*75a0*/  LDC.64 R14, c[0x0][0x628] ;  /* 0x00018a00ff0e7b82 */ /* 0x000ea20000000a00 */
[----:B------:R-:W-:Y:S01]  /*75b0*/  ULDC UR6, c[0x0][0x150] ;  /* 0x0000540000067ab9 */ /* 0x000fe20000000800 */
[----:B------:R-:W-:Y:S01]  /*75c0*/  IMAD.MOV.U32 R12, RZ, RZ, R2 ;  /* 0x000000ffff0c7224 */ /* 0x000fe200078e0002 */
[----:B------:R-:W4:Y:S01]  /*75d0*/  S2R R22, SR_CTAID.Y ;  /* 0x0000000000167919 */ /* 0x000f220000002600 */
[----:B------:R-:W-:-:S04]  /*75e0*/  IMAD.MOV.U32 R13, RZ, RZ, R3 ;  /* 0x000000ffff0d7224 */ /* 0x000fc800078e0003 */
[----:B------:R-:W1:Y:S08]  /*75f0*/  LDC R23, c[0x0][0x144] ;  /* 0x00005100ff177b82 */ /* 0x000e700000000800 */
[----:B------:R-:W1:Y:S08]  /*7600*/  LDC R16, c[0x0][0x630] ;  /* 0x00018c00ff107b82 */ /* 0x000e700000000800 */
[----:B------:R-:W1:Y:S01]  /*7610*/  LDC.64 R18, c[0x0][0x620] ;  /* 0x00018800ff127b82 */ /* 0x000e620000000a00 */
[----:B--2---:R-:W-:-:S04]  /*7620*/  ISETP.NE.U32.AND P0, PT, R14, RZ, PT ;  /* 0x000000ff0e00720c */ /* 0x004fc80003f05070 */
[----:B------:R-:W-:Y:S02]  /*7630*/  ISETP.NE.AND.EX P0, PT, R15, RZ, PT, P0 ;  /* 0x000000ff0f00720c */ /* 0x000fe40003f05300 */
[----:B0-----:R-:W-:-:S05]  /*7640*/  I2FP.F32.U32 R5, R20 ;  /* 0x0000001400057245 */ /* 0x001fca0000201000 */
[----:B------:R-:W-:-:S04]  /*7650*/  FMUL R5, R5, UR6 ;  /* 0x0000000605057c20 */ /* 0x000fc80008400000 */
[----:B------:R0:W2:Y:S02]  /*7660*/  F2I.U32.TRUNC.NTZ R21, R5 ;  /* 0x0000000500157305 */ /* 0x0000a4000020f000 */
[----:B----4-:R-:W-:Y:S05]  /*7670*/  @!P0 BRA `(.L_x_163) ;  /* 0x0000000000288947 */ /* 0x010fea0003800000 */
[----:B0-----:R-:W0:Y:S02]  /*7680*/  LDC R5, c[0x0][0x634] ;  /* 0x00018d00ff057b82 */ /* 0x001e240000000800 */
        /* <DEDUP_REMOVED lines=9> */
.L_x_163:
[-CC-:B-1----:R-:W-:Y:S01]  /*7720*/  SHF.R.U64 R17, R12, R16.reuse, R13.reuse ;  /* 0x000000100c117219 */ /* 0x182fe2000000120d */
[----:B------:R-:W1:Y:S01]  /*7730*/  LDC.64 R28, c[0x0][0x640] ;  /* 0x00019000ff1c7b82 */ /* 0x000e620000000a00 */
[----:B0-----:R-:W-:Y:S01]  /*7740*/  SHF.R.U32.HI R5, RZ, R16, R13 ;  /* 0x00000010ff057219 */ /* 0x001fe2000001160d */
[----:B--2---:R-:W-:Y:S01]  /*7750*/  IMAD.MOV R21, RZ, RZ, -R21 ;  /* 0x000000ffff157224 */ /* 0x004fe200078e0a15 */
[----:B------:R-:W-:Y:S01]  /*7760*/  IADD3 R11, P0, RZ, -R17, RZ ;  /* 0x80000011ff0b7210 */ /* 0x000fe20007f1e0ff */
[----:B------:R-:W-:Y:S02]  /*7770*/  ULDC UR6, c[0x0][0x154] ;  /* 0x0000550000067ab9 */ /* 0x000fe40000000800 */
[----:B------:R-:W-:Y:S02]  /*7780*/  IMAD R23, R23, R21, R20 ;  /* 0x0000001517177224 */ /* 0x000fe400078e0214 */
[----:B------:R-:W0:Y:S01]  /*7790*/  LDC R12, c[0x0][0x618] ;  /* 0x00018600ff0c7b82 */ /* 0x000e220000000800 */
[----:B------:R-:W-:-:S02]  /*77a0*/  IMAD.X R5, RZ, RZ, ~R5, P0 ;  /* 0x000000ffff057224 */ /* 0x000fc400000e0e05 */
[----:B------:R-:W-:-:S04]  /*77b0*/  IMAD.WIDE.U32 R6, R11, R18, R2 ;  /* 0x000000120b067225 */ /* 0x000fc800078e0002 */
[----:B------:R-:W-:Y:S01]  /*77c0*/  IMAD R10, R5, R18, RZ ;  /* 0x00000012050a7224 */ /* 0x000fe200078e02ff */
[----:B------:R-:W2:Y:S03]  /*77d0*/  LDC R24, c[0x0][0x608] ;  /* 0x00018200ff187b82 */ /* 0x000ea60000000800 */
[----:B------:R-:W-:Y:S02]  /*77e0*/  IMAD R5, R11, R19, R10 ;  /* 0x000000130b057224 */ /* 0x000fe400078e020a */
[----:B------:R-:W-:Y:S02]  /*77f0*/  IMAD.MOV.U32 R11, RZ, RZ, 0x1 ;  /* 0x00000001ff0b7424 */ /* 0x000fe400078e00ff */
[----:B------:R-:W-:Y:S01]  /*7800*/  IMAD.IADD R5, R7, 0x1, R5 ;  /* 0x0000000107057824 */ /* 0x000fe200078e0205 */
[----:B---3--:R-:W3:Y:S01]  /*7810*/  LDC R26, c[0x0][0x658] ;  /* 0x00019600ff1a7b82 */ /* 0x008ee20000000800 */
[----:B------:R-:W-:-:S02]  /*7820*/  I2FP.F32.U32 R7, R22 ;  /* 0x0000001600077245 */ /* 0x000fc40000201000 */
[----:B-1----:R-:W-:-:S03]  /*7830*/  ISETP.NE.U32.AND P0, PT, R28, RZ, PT ;  /* 0x000000ff1c00720c */ /* 0x002fc60003f05070 */
[----:B------:R-:W-:Y:S01]  /*7840*/  FMUL R10, R7, UR6 ;  /* 0x00000006070a7c20 */ /* 0x000fe20008400000 */
[----:B------:R-:W-:Y:S01]  /*7850*/  ISETP.NE.AND.EX P0, PT, R29, RZ, PT, P0 ;  /* 0x000000ff1d00720c */ /* 0x000fe20003f05300 */
[----:B------:R-:W1:Y:S01]  /*7860*/  LDC R21, c[0x0][0x148] ;  /* 0x00005200ff157b82 */ /* 0x000e620000000800 */
[-CC-:B0-----:R-:W-:Y:S01]  /*7870*/  SHF.R.U64 R16, R6, R12.reuse, R5.reuse ;  /* 0x0000000c06107219 */ /* 0x181fe20000001205 */
[----:B------:R0:W4:Y:S01]  /*7880*/  F2I.U32.TRUNC.NTZ R18, R10 ;  /* 0x0000000a00127305 */ /* 0x000122000020f000 */
[----:B------:R-:W-:Y:S01]  /*7890*/  SHF.R.U32.HI R5, RZ, R12, R5 ;  /* 0x0000000cff057219 */ /* 0x000fe20000011605 */
[----:B------:R-:W-:-:S04]  /*78a0*/  IMAD.MOV.U32 R7, RZ, RZ, -0x1 ;  /* 0xffffffffff077424 */ /* 0x000fc800078e00ff */
[----:B------:R-:W0:Y:S01]  /*78b0*/  LDC R20, c[0x0][0x600] ;  /* 0x00018000ff147b82 */ /* 0x000e220000000800 */
[-CC-:B--2---:R-:W-:Y:S02]  /*78c0*/  SHF.R.U64 R14, R16, R24.reuse, R5.reuse ;  /* 0x00000018100e7219 */ /* 0x184fe40000001205 */
[----:B------:R-:W-:-:S05]  /*78d0*/  SHF.R.U32.HI R5, RZ, R24, R5 ;  /* 0x00000018ff057219 */ /* 0x000fca0000011605 */
[----:B------:R-:W2:Y:S01]  /*78e0*/  LDC R27, c[0x0][0x648] ;  /* 0x00019200ff1b7b82 */ /* 0x000ea20000000800 */
[-C--:B---3--:R-:W-:Y:S02]  /*78f0*/  SHF.L.U32 R6, R7, R26.reuse, RZ ;  /* 0x0000001a07067219 */ /* 0x088fe400000006ff */
[-CC-:B------:R-:W-:Y:S02]  /*7900*/  SHF.R.U64 R19, R14, R26.reuse, R5.reuse ;  /* 0x0000001a0e137219 */ /* 0x180fe40000001205 */
[----:B------:R-:W-:Y:S02]  /*7910*/  SHF.R.U32.HI R7, RZ, R26, R5 ;  /* 0x0000001aff077219 */ /* 0x000fe40000011605 */
[----:B------:R-:W-:Y:S01]  /*7920*/  LOP3.LUT R25, RZ, R6, RZ, 0x33, !PT ;  /* 0x00000006ff197212 */ /* 0x000fe200078e33ff */
[----:B------:R-:W3:Y:S01]  /*7930*/  LDC R30, c[0x0][0x638] ;  /* 0x00018e00ff1e7b82 */ /* 0x000ee20000000800 */
[----:B------:R-:W-:Y:S01]  /*7940*/  SHF.L.U32 R26, R11, R26, RZ ;  /* 0x0000001a0b1a7219 */ /* 0x000fe200000006ff */
[----:B------:R-:W-:-:S06]  /*7950*/  IMAD.MOV.U32 R6, RZ, RZ, R19 ;  /* 0x000000ffff067224 */ /* 0x000fcc00078e0013 */
[----:B------:R-:W0:Y:S01]  /*7960*/  LDC R31, c[0x0][0x610] ;  /* 0x00018400ff1f7b82 */ /* 0x000e220000000800 */
[----:B----4-:R-:W-:Y:S05]  /*7970*/  @!P0 BRA `(.L_x_164) ;  /* 0x0000000000288947 */ /* 0x010fea0003800000 */
[----:B------:R-:W4:Y:S02]  /*7980*/  LDC R6, c[0x0][0x64c] ;  /* 0x00019300ff067b82 */ /* 0x000f240000000800 */
[----:B----4-:R-:W-:-:S05]  /*7990*/  IADD3 R5, P0, R19, R6, RZ ;  /* 0x0000000613057210 */ /* 0x010fca0007f1e0ff */
[----:B------:R-:W-:-:S04]  /*79a0*/  IMAD.X R15, RZ, RZ, R7, P0 ;  /* 0x000000ffff0f7224 */ /* 0x000fc800000e0607 */
[----:B------:R-:W-:-:S04]  /*79b0*/  IMAD.WIDE.U32 R6, R15, R28, RZ ;  /* 0x0000001c0f067225 */ /* 0x000fc800078e00ff */
[----:B0-----:R-:W-:-:S04]  /*79c0*/  IMAD.WIDE.U32 R10, P0, R5, R29, R6 ;  /* 0x0000001d050a7225 */ /* 0x001fc80007800006 */
[----:B------:R-:W-:-:S04]  /*79d0*/  IMAD.WIDE.U32 R6, R5, R28, RZ ;  /* 0x0000001c05067225 */ /* 0x000fc800078e00ff */
[----:B------:R-:W-:Y:S01]  /*79e0*/  IMAD.X R13, RZ, RZ, RZ, P0 ;  /* 0x000000ffff0d7224 */ /* 0x000fe200000e06ff */
[----:B------:R-:W-:Y:S01]  /*79f0*/  IADD3 RZ, P0, R7, R10, RZ ;  /* 0x0000000a07ff7210 */ /* 0x000fe20007f1e0ff */
[----:B------:R-:W-:-:S04]  /*7a00*/  IMAD.MOV.U32 R12, RZ, RZ, R11 ;  /* 0x000000ffff0c7224 */ /* 0x000fc800078e000b */
[----:B------:R-:W-:-:S08]  /*7a10*/  IMAD.WIDE.U32.X R6, R15, R29, R12, P0 ;  /* 0x0000001d0f067225 */ /* 0x000fd000000e040c */
.L_x_164:
[----:B--2---:R-:W-:Y:S01]  /*7a20*/  SHF.R.U64 R5, R6, R27, R7 ;  /* 0x0000001b06057219 */ /* 0x004fe20000001207 */
[----:B0-----:R-:W-:Y:S01]  /*7a30*/  VIADD R7, R20, 0xffffffff ;  /* 0xffffffff14077836 */ /* 0x001fe20000000000 */
[----:B------:R-:W-:Y:S01]  /*7a40*/  LOP3.LUT R28, R14, R25, RZ, 0xc0, !PT ;  /* 0x000000190e1c7212 */ /* 0x000fe200078ec0ff */
[----:B------:R-:W-:Y:S02]  /*7a50*/  IMAD.MOV R18, RZ, RZ, -R18 ;  /* 0x000000ffff127224 */ /* 0x000fe400078e0a12 */
[----:B------:R-:W-:Y:S01]  /*7a60*/  IMAD.MOV R6, RZ, RZ, -R5 ;  /* 0x000000ffff067224 */ /* 0x000fe200078e0a05 */
[----:B------:R-:W-:Y:S01]  /*7a70*/  LOP3.LUT R16, R16, R7, RZ, 0xc0, !PT ;  /* 0x0000000710107212 */ /* 0x000fe200078ec0ff */
[----:B------:R-:W-:Y:S02]  /*7a80*/  IMAD R28, R26, R5, R28 ;  /* 0x000000051a1c7224 */ /* 0x000fe400078e021c */
[----:B-1----:R-:W-:Y:S02]  /*7a90*/  @P2 IMAD R23, R21, R18, R22 ;  /* 0x0000001215172224 */ /* 0x002fe400078e0216 */
[----:B---3--:R-:W-:-:S02]  /*7aa0*/  IMAD R5, R6, R30, R19 ;  /* 0x0000001e06057224 */ /* 0x008fc400078e0213 */
[----:B------:R-:W-:Y:S02]  /*7ab0*/  IMAD R28, R28, R31, R23 ;  /* 0x0000001f1c1c7224 */ /* 0x000fe400078e0217 */
[----:B------:R-:W-:Y:S02]  /*7ac0*/  IMAD R5, R5, R20, R16 ;  /* 0x0000001405057224 */ /* 0x000fe400078e0210 */
[----:B------:R-:W-:-:S03]  /*7ad0*/  IMAD.MOV.U32 R6, RZ, RZ, 0x1 ;  /* 0x00000001ff067424 */ /* 0x000fc600078e00ff */
[----:B------:R-:W-:Y:S02]  /*7ae0*/  SEL R7, R5, R28, !P2 ;  /* 0x0000001c05077207 */ /* 0x000fe40005000000 */
[----:B------:R-:W-:Y:S01]  /*7af0*/  SEL R28, R28, R5, !P2 ;  /* 0x000000051c1c7207 */ /* 0x000fe20005000000 */
[----:B------:R-:W-:-:S07]  /*7b00*/  IMAD.MOV.U32 R5, RZ, RZ, R17 ;  /* 0x000000ffff057224 */ /* 0x000fce00078e0011 */
.L_x_162:
[----:B------:R-:W-:Y:S01]  /*7b10*/  LOP3.LUT P0, RZ, R6, 0xff, RZ, 0xc0, !PT ;  /* 0x000000ff06ff7812 */ /* 0x000fe2000780c0ff */
[----:B------:R-:W-:-:S12]  /*7b20*/  IMAD.MOV.U32 R6, RZ, RZ, R28 ;  /* 0x000000ffff067224 */ /* 0x000fd800078e001c */
[----:B------:R-:W-:Y:S05]  /*7b30*/  @P0 BRA `(.L_x_165) ;  /* 0xffffff9400000947 */ /* 0x000fea000383ffff */
[----:B------:R-:W-:Y:S05]  /*7b40*/  EXIT ;  /* 0x000000000000794d */ /* 0x000fea0003800000 */
.L_x_3:
[----:B0-----:R-:W-:Y:S01]  /*7b50*/  ULDC.64 UR4, c[0x0][0x650] ;  /* 0x0001940000047ab9 */ /* 0x001fe20000000a00 */
        /* <DEDUP_REMOVED lines=25> */
.L_x_167:
[--C-:B------:R-:W-:Y:S01]  /*7cf0*/  SHF.R.U64 R16, R14, R18, R15.reuse ;  /* 0x000000120e107219 */ /* 0x100fe2000000120f */
[----:B------:R-:W0:Y:S01]  /*7d00*/  LDC R22, c[0x0][0x618] ;  /* 0x00018600ff167b82 */ /* 0x000e220000000800 */
[----:B------:R-:W-:Y:S01]  /*7d10*/  I2FP.F32.U32 R7, R8 ;  /* 0x0000000800077245 */ /* 0x000fe20000201000 */
[----:B------:R-:W-:Y:S01]  /*7d20*/  ULDC UR4, c[0x0][0x150] ;  /* 0x0000540000047ab9 */ /* 0x000fe20000000800 */
[----:B------:R-:W-:Y:S02]  /*7d30*/  SHF.R.U32.HI R6, RZ, R18, R15 ;  /* 0x00000012ff067219 */ /* 0x000fe4000001160f */
[----:B------:R-:W-:Y:S01]  /*7d40*/  IADD3 R9, P0, RZ, -R16, RZ ;  /* 0x80000010ff097210 */ /* 0x000fe20007f1e0ff */
[----:B------:R-:W-:Y:S01]  /*7d50*/  FMUL R13, R7, UR4 ;  /* 0x00000004070d7c20 */ /* 0x000fe20008400000 */
[----:B------:R-:W-:Y:S01]  /*7d60*/  ULDC UR4, c[0x0][0x154] ;  /* 0x0000550000047ab9 */ /* 0x000fe20000000800 */
[----:B------:R-:W1:Y:S02]  /*7d70*/  LDC.64 R24, c[0x0][0x640] ;  /* 0x00019000ff187b82 */ /* 0x000e640000000a00 */
[----:B------:R-:W-:-:S02]  /*7d80*/  IMAD.X R11, RZ, RZ, ~R6, P0 ;  /* 0x000000ffff0b7224 */ /* 0x000fc400000e0e06 */
[----:B------:R-:W2:Y:S01]  /*7d90*/  F2I.U32.TRUNC.NTZ R13, R13 ;  /* 0x0000000d000d7305 */ /* 0x000ea2000020f000 */
[----:B------:R-:W-:-:S03]  /*7da0*/  IMAD.WIDE.U32 R6, R9, R20, R2 ;  /* 0x0000001409067225 */ /* 0x000fc600078e0002 */
[----:B------:R-:W3:Y:S01]  /*7db0*/  LDC R15, c[0x0][0x144] ;  /* 0x00005100ff0f7b82 */ /* 0x000ee20000000800 */
[----:B------:R-:W-:-:S04]  /*7dc0*/  IMAD R12, R11, R20, RZ ;  /* 0x000000140b0c7224 */ /* 0x000fc800078e02ff */
[----:B------:R-:W-:Y:S02]  /*7dd0*/  IMAD R9, R9, R21, R12 ;  /* 0x0000001509097224 */ /* 0x000fe400078e020c */
[----:B------:R-:W-:Y:S01]  /*7de0*/  IMAD.MOV.U32 R12, RZ, RZ, -0x1 ;  /* 0xffffffffff0c7424 */ /* 0x000fe200078e00ff */
[----:B------:R-:W4:Y:S01]  /*7df0*/  LDC R18, c[0x0][0x608] ;  /* 0x00018200ff127b82 */ /* 0x000f220000000800 */
[----:B------:R-:W-:Y:S01]  /*7e00*/  IMAD.IADD R7, R7, 0x1, R9 ;  /* 0x0000000107077824 */ /* 0x000fe200078e0209 */
[----:B------:R-:W-:-:S04]  /*7e10*/  I2FP.F32.U32 R9, R10 ;  /* 0x0000000a00097245 */ /* 0x000fc80000201000 */
[-C--:B0-----:R-:W-:Y:S01]  /*7e20*/  SHF.R.U64 R14, R6, R22.reuse, R7 ;  /* 0x00000016060e7219 */ /* 0x081fe20000001207 */
[----:B--2---:R-:W-:Y:S01]  /*7e30*/  IMAD.MOV R6, RZ, RZ, -R13 ;  /* 0x000000ffff067224 */ /* 0x004fe200078e0a0d */
[----:B------:R-:W0:Y:S01]  /*7e40*/  LDC R11, c[0x0][0x658] ;  /* 0x00019600ff0b7b82 */ /* 0x000e220000000800 */
[----:B-1----:R-:W-:Y:S01]  /*7e50*/  ISETP.NE.U32.AND P0, PT, R24, RZ, PT ;  /* 0x000000ff1800720c */ /* 0x002fe20003f05070 */
[----:B------:R-:W-:Y:S01]  /*7e60*/  FMUL R9, R9, UR4 ;  /* 0x0000000409097c20 */ /* 0x000fe20008400000 */
[----:B------:R-:W-:Y:S02]  /*7e70*/  SHF.R.U32.HI R7, RZ, R22, R7 ;  /* 0x00000016ff077219 */ /* 0x000fe40000011607 */
[----:B------:R-:W-:-:S03]  /*7e80*/  ISETP.NE.AND.EX P0, PT, R25, RZ, PT, P0 ;  /* 0x000000ff1900720c */ /* 0x000fc60003f05300 */
[----:B------:R-:W1:Y:S01]  /*7e90*/  LDC R21, c[0x0][0x148] ;  /* 0x00005200ff157b82 */ /* 0x000e620000000800 */
[----:B---3--:R-:W-:Y:S02]  /*7ea0*/  IMAD R22, R15, R6, R8 ;  /* 0x000000060f167224 */ /* 0x008fe400078e0208 */
[----:B------:R-:W-:-:S05]  /*7eb0*/  IMAD.MOV.U32 R8, RZ, RZ, 0x1 ;  /* 0x00000001ff087424 */ /* 0x000fca00078e00ff */
[----:B------:R-:W2:Y:S01]  /*7ec0*/  LDC R20, c[0x0][0x600] ;  /* 0x00018000ff147b82 */ /* 0x000ea20000000800 */
[-CC-:B----4-:R-:W-:Y:S02]  /*7ed0*/  SHF.R.U64 R17, R14, R18.reuse, R7.reuse ;  /* 0x000000120e117219 */ /* 0x190fe40000001207 */
[----:B------:R-:W-:Y:S02]  /*7ee0*/  SHF.R.U32.HI R6, RZ, R18, R7 ;  /* 0x00000012ff067219 */ /* 0x000fe40000011607 */
[----:B------:R3:W4:Y:S03]  /*7ef0*/  F2I.U32.TRUNC.NTZ R18, R9 ;  /* 0x0000000900127305 */ /* 0x000726000020f000 */
[----:B------:R-:W1:Y:S01]  /*7f00*/  LDC R23, c[0x0][0x648] ;  /* 0x00019200ff177b82 */ /* 0x000e620000000800 */
[-C--:B0-----:R-:W-:Y:S02]  /*7f10*/  SHF.R.U64 R19, R17, R11.reuse, R6 ;  /* 0x0000000b11137219 */ /* 0x081fe40000001206 */
[----:B------:R-:W-:-:S02]  /*7f20*/  SHF.L.U32 R12, R12, R11, RZ ;  /* 0x0000000b0c0c7219 */ /* 0x000fc400000006ff */
[-C--:B------:R-:W-:Y:S01]  /*7f30*/  SHF.R.U32.HI R7, RZ, R11.reuse, R6 ;  /* 0x0000000bff077219 */ /* 0x080fe20000011606 */
[----:B------:R-:W-:Y:S01]  /*7f40*/  IMAD.MOV.U32 R6, RZ, RZ, R19 ;  /* 0x000000ffff067224 */ /* 0x000fe200078e0013 */
[----:B------:R-:W-:Y:S01]  /*7f50*/  SHF.L.U32 R27, R8, R11, RZ ;  /* 0x0000000b081b7219 */ /* 0x000fe200000006ff */
[----:B------:R-:W0:Y:S01]  /*7f60*/  LDC R26, c[0x0][0x638] ;  /* 0x00018e00ff1a7b82 */ /* 0x000e220000000800 */
[----:B------:R-:W-:-:S07]  /*7f70*/  LOP3.LUT R28, RZ, R12, RZ, 0x33, !PT ;  /* 0x0000000cff1c7212 */ /* 0x000fce00078e33ff */
[----:B------:R-:W0:Y:S01]  /*7f80*/  LDC R29, c[0x0][0x610] ;  /* 0x00018400ff1d7b82 */ /* 0x000e220000000800 */
[----:B---34-:R-:W-:Y:S05]  /*7f90*/  @!P0 BRA `(.L_x_168) ;  /* 0x0000000000288947 */ /* 0x018fea0003800000 */
        /* <DEDUP_REMOVED lines=10> */
.L_x_168:
[----:B-1----:R-:W-:Y:S01]  /*8040*/  SHF.R.U64 R7, R6, R23, R7 ;  /* 0x0000001706077219 */ /* 0x002fe20000001207 */
[----:B--2---:R-:W-:Y:S01]  /*8050*/  VIADD R9, R20, 0xffffffff ;  /* 0xffffffff14097836 */ /* 0x004fe20000000000 */
[----:B------:R-:W-:Y:S01]  /*8060*/  LOP3.LUT R6, R17, R28, RZ, 0xc0, !PT ;  /* 0x0000001c11067212 */ /* 0x000fe200078ec0ff */
[----:B------:R-:W-:Y:S02]  /*8070*/  IMAD.MOV R18, RZ, RZ, -R18 ;  /* 0x000000ffff127224 */ /* 0x000fe400078e0a12 */
[----:B------:R-:W-:Y:S02]  /*8080*/  IMAD.MOV R8, RZ, RZ, -R7 ;  /* 0x000000ffff087224 */ /* 0x000fe400078e0a07 */
[----:B------:R-:W-:Y:S01]  /*8090*/  IMAD R11, R27, R7, R6 ;  /* 0x000000071b0b7224 */ /* 0x000fe200078e0206 */
[----:B------:R-:W-:Y:S01]  /*80a0*/  LOP3.LUT R7, R14, R9, RZ, 0xc0, !PT ;  /* 0x000000090e077212 */ /* 0x000fe200078ec0ff */
[----:B------:R-:W-:Y:S02]  /*80b0*/  @P2 IMAD R22, R21, R18, R10 ;  /* 0x0000001215162224 */ /* 0x000fe400078e020a */
[----:B0-----:R-:W-:-:S02]  /*80c0*/  IMAD R6, R8, R26, R19 ;  /* 0x0000001a08067224 */ /* 0x001fc400078e0213 */
[----:B------:R-:W-:Y:S02]  /*80d0*/  IMAD R11, R11, R29, R22 ;  /* 0x0000001d0b0b7224 */ /* 0x000fe400078e0216 */
[----:B------:R-:W-:Y:S02]  /*80e0*/  IMAD R6, R6, R20, R7 ;  /* 0x0000001406067224 */ /* 0x000fe400078e0207 */
[----:B------:R-:W-:-:S03]  /*80f0*/  IMAD.MOV.U32 R8, RZ, RZ, 0x1 ;  /* 0x00000001ff087424 */ /* 0x000fc600078e00ff */
[----:B------:R-:W-:Y:S02]  /*8100*/  SEL R14, R6, R11, !P2 ;  /* 0x0000000b060e7207 */ /* 0x000fe40005000000 */
[----:B------:R-:W-:Y:S01]  /*8110*/  SEL R11, R11, R6, !P2 ;  /* 0x000000060b0b7207 */ /* 0x000fe20005000000 */
[----:B------:R-:W-:Y:S01]  /*8120*/  IMAD.MOV.U32 R6, RZ, RZ, R16 ;  /* 0x000000ffff067224 */ /* 0x000fe200078e0010 */
[----:B------:R-:W-:-:S07]  /*8130*/  PRMT R7, R8, 0x7610, R7 ;  /* 0x0000761008077816 */ /* 0x000fce0000000007 */
.L_x_166:
[----:B------:R-:W-:-:S08]  /*8140*/  NOP ;  /* 0x0000000000007918 */ /* 0x000fd00000000000 */
[----:B------:R-:W0:-:S00]  /*8150*/  USETMAXREG.DEALLOC.CTAPOOL 0x28 ;  /* 0x00000028000079c8 */ /* 0x000e0000080e0500 */
[----:B0-----:R-:W-:-:S13]  /*8160*/  ISETP.NE.AND P0, PT, R5, RZ, PT ;  /* 0x000000ff0500720c */ /* 0x001fda0003f05270 */
[----:B------:R-:W-:Y:S05]  /*8170*/  @P0 EXIT ;  /* 0x000000000000094d */ /* 0x000fea0003800000 */
[----:B------:R-:W-:Y:S01]  /*8180*/  LOP3.LUT P0, RZ, R7, 0xff, RZ, 0xc0, !PT ;  /* 0x000000ff07ff7812 */ /* 0x000fe2000780c0ff */
[----:B------:R-:W-:Y:S02]  /*8190*/  IMAD.MOV.U32 R5, RZ, RZ, 0x1 ;  /* 0x00000001ff057424 */ /* 0x000fe400078e00ff */
[----:B------:R-:W-:-:S10]  /*81a0*/  IMAD.MOV.U32 R13, RZ, RZ, RZ ;  /* 0x000000ffff0d7224 */ /* 0x000fd400078e00ff */
[----:B------:R-:W-:Y:S05]  /*81b0*/  @!P0 BRA `(.L_x_169) ;  /* 0x0000000c00288947 */ /* 0x000fea0003800000 */
[----:B------:R-:W0:Y:S01]  /*81c0*/  LDC R5, c[0x0][0x28c] ;  /* 0x0000a300ff057b82 */ /* 0x000e220000000800 */
[----:B------:R-:W-:Y:S01]  /*81d0*/  ULDC UR5, c[0x0][0x600] ;  /* 0x0001800000057ab9 */ /* 0x000fe20000000800 */
[----:B------:R-:W-:Y:S01]  /*81e0*/  ULDC UR4, c[0x0][0xc] ;  /* 0x0000030000047ab9 */ /* 0x000fe20000000800 */
[----:B------:R-:W-:Y:S01]  /*81f0*/  UIADD3 UR16, UR5, -0x1, URZ ;  /* 0xffffffff05107890 */ /* 0x000fe2000fffe03f */
[C---:B------:R-:W-:Y:S01]  /*8200*/  LOP3.LUT P3, RZ, R0.reuse, 0x7f, RZ, 0xc0, !PT ;  /* 0x0000007f00ff7812 */ /* 0x040fe2000786c0ff */
[----:B------:R-:W-:Y:S01]  /*8210*/  ULDC UR6, c[0x0][0x658] ;  /* 0x0001960000067ab9 */ /* 0x000fe20000000800 */
[----:B------:R-:W-:Y:S01]  /*8220*/  ULDC UR5, c[0x0][0x10] ;  /* 0x0000040000057ab9 */ /* 0x000fe20000000800 */
[----:B------:R-:W-:Y:S01]  /*8230*/  UMOV UR7, 0xffffffff ;  /* 0xffffffff00077882 */ /* 0x000fe20000000000 */
[----:B------:R-:W-:Y:S01]  /*8240*/  UMOV UR8, 0x1 ;  /* 0x0000000100087882 */ /* 0x000fe20000000000 */
[----:B------:R-:W-:Y:S01]  /*8250*/  UIMAD.WIDE.U32 UR4, UR4, UR5, URZ ;  /* 0x00000005040472a5 */ /* 0x000fe2000f8e003f */
[----:B------:R-:W-:Y:S01]  /*8260*/  LOP3.LUT P0, RZ, R0, 0x1f, RZ, 0xc0, !PT ;  /* 0x0000001f00ff7812 */ /* 0x000fe2000780c0ff */
[----:B------:R-:W-:Y:S01]  /*8270*/  USHF.L.U32 UR7, UR7, UR6, URZ ;  /* 0x0000000607077299 */ /* 0x000fe2000800063f */
[----:B------:R-:W-:Y:S01]  /*8280*/  BSSY B0, `(.L_x_169) ;  /* 0x00000bd000007945 */ /* 0x000fe20003800000 */
[----:B------:R-:W-:Y:S01]  /*8290*/  USHF.L.U32 UR18, UR8, UR6, URZ ;  /* 0x0000000608127299 */ /* 0x000fe2000800063f */
[----:B------:R-:W-:Y:S01]  /*82a0*/  IMAD.MOV.U32 R15, RZ, RZ, 0x1 ;  /* 0x00000001ff0f7424 */ /* 0x000fe200078e00ff */
[----:B------:R-:W-:Y:S01]  /*82b0*/  LOP3.LUT R16, R4, 0x2, RZ, 0xfc, !PT ;  /* 0x0000000204107812 */ /* 0x000fe200078efcff */
[----:B------:R-:W-:Y:S01]  /*82c0*/  ULDC UR6, c[0x0][0x14] ;  /* 0x0000050000067ab9 */ /* 0x000fe20000000800 */
[----:B------:R-:W-:Y:S01]  /*82d0*/  PLOP3.LUT P0, PT, P0, P3, PT, 0x8a, 0x0 ;  /* 0x000000000000781c */ /* 0x000fe20000707172 */
[----:B------:R-:W-:Y:S01]  /*82e0*/  UIMAD.WIDE.U32 UR20, UR4, UR6, URZ ;  /* 0x00000006041472a5 */ /* 0x000fe2000f8e003f */
[----:B------:R-:W-:Y:S01]  /*82f0*/  IMAD.MOV.U32 R13, RZ, RZ, RZ ;  /* 0x000000ffff0d7224 */ /* 0x000fe200078e00ff */
[----:B------:R-:W-:-:S02]  /*8300*/  UIMAD UR13, UR5, UR6, URZ ;  /* 0x00000006050d72a4 */ /* 0x000fc4000f8e023f */
[----:B------:R-:W-:Y:S01]  /*8310*/  ULOP3.LUT UR17, URZ, UR7, URZ, 0x33, !UPT ;  /* 0x000000073f117292 */ /* 0x000fe2000f8e333f */
[----:B0-----:R-:W-:Y:S01]  /*8320*/  VIADD R5, R5, 0x3f ;  /* 0x0000003f05057836 */ /* 0x001fe20000000000 */
[----:B------:R-:W-:Y:S01]  /*8330*/  UIADD3 UR13, UR21, UR13, URZ ;  /* 0x0000000d150d7290 */ /* 0x000fe2000fffe03f */
[----:B------:R-:W-:-:S03]  /*8340*/  ULDC.64 UR22, c[0x0][0x198] ;  /* 0x0000660000167ab9 */ /* 0x000fc60000000a00 */
[----:B------:R-:W-:-:S04]  /*8350*/  SHF.R.S32.HI R8, RZ, 0x1f, R5 ;  /* 0x0000001fff087819 */ /* 0x000fc80000011405 */
[----:B------:R-:W-:Y:S01]  /*8360*/  LEA.HI R8, R8, R5, RZ, 0x6 ;  /* 0x0000000508087211 */ /* 0x000fe200078f30ff */
[----:B------:R-:W-:-:S03]  /*8370*/  IMAD.MOV.U32 R5, RZ, RZ, 0x1 ;  /* 0x00000001ff057424 */ /* 0x000fc600078e00ff */
[----:B------:R-:W-:-:S05]  /*8380*/  SHF.R.S32.HI R12, RZ, 0x6, R8 ;  /* 0x00000006ff0c7819 */ /* 0x000fca0000011408 */
[----:B------:R-:W-:-:S07]  /*8390*/  VIADD R0, R12, 0x1 ;  /* 0x000000010c007836 */ /* 0x000fce0000000000 */
.L_x_181:
[----:B------:R-:W-:-:S03]  /*83a0*/  UMOV UR4, 0xffffffff ;  /* 0xffffffff00047882 */ /* 0x000fc60000000000 */
[----:B------:R-:W-:Y:S05]  /*83b0*/  BRA.DIV UR4, `(.L_x_170) ;  /* 0x0000000e04bc7947 */ /* 0x000fea000b800000 */
[----:B------:R-:W-:-:S13]  /*83c0*/  ELECT P1, URZ, PT ;  /* 0x00000000003f782f */ /* 0x000fda0003820000 */
.L_x_193:
[----:B------:R-:W0:Y:S01]  /*83d0*/  LDC R7, c[0x0][0x28c] ;  /* 0x0000a300ff077b82 */ /* 0x000e220000000800 */
[----:B------:R-:W-:Y:S01]  /*83e0*/  BSSY B1, `(.L_x_171) ;  /* 0x0000035000017945 */ /* 0x000fe20003800000 */
[----:B0-----:R-:W-:-:S13]  /*83f0*/  ISETP.LT.OR P1, PT, R7, 0x1, !P1 ;  /* 0x000000010700780c */ /* 0x001fda0004f21670 */
[----:B------:R-:W-:Y:S05]  /*8400*/  @P1 BRA `(.L_x_172) ;  /* 0x0000000000c81947 */ /* 0x000fea0003800000 */
[----:B------:R-:W-:Y:S02]  /*8410*/  IMAD.SHL.U32 R14, R14, 0x80, RZ ;  /* 0x000000800e0e7824 */ /* 0x000fe400078e00ff */
[----:B------:R-:W-:Y:S02]  /*8420*/  IMAD.SHL.U32 R17, R11, 0x80, RZ ;  /* 0x000000800b117824 */ /* 0x000fe400078e00ff */
[----:B------:R-:W-:Y:S02]  /*8430*/  IMAD.MOV.U32 R20, RZ, RZ, RZ ;  /* 0x000000ffff147224 */ /* 0x000fe400078e00ff */
[----:B------:R-:W-:Y:S02]  /*8440*/  IMAD.MOV.U32 R7, RZ, RZ, R0 ;  /* 0x000000ffff077224 */ /* 0x000fe400078e0000 */
[----:B------:R-:W-:Y:S02]  /*8450*/  IMAD.MOV.U32 R8, RZ, RZ, R5 ;  /* 0x000000ffff087224 */ /* 0x000fe400078e0005 */
[----:B------:R-:W-:-:S07]  /*8460*/  IMAD.MOV.U32 R9, RZ, RZ, R13 ;  /* 0x000000ffff097224 */ /* 0x000fce00078e000d */
.L_x_176:
[----:B------:R-:W0:Y:S01]  /*8470*/  S2R R11, SR_CgaCtaId ;  /* 0x00000000000b7919 */ /* 0x000e220000008800 */
[----:B------:R-:W-:-:S04]  /*8480*/  MOV R10, 0x400 ;  /* 0x00000400000a7802 */ /* 0x000fc80000000f00 */
[----:B0-----:R-:W-:Y:S02]  /*8490*/  LEA R18, R11, R10, 0x18 ;  /* 0x0000000a0b127211 */ /* 0x001fe400078ec0ff */
[----:B------:R-:W-:Y:S01]  /*84a0*/  SHF.L.U32 R10, R8, 0x1f, RZ ;  /* 0x0000001f080a7819 */ /* 0x000fe200000006ff */
[----:B------:R-:W0:Y:S02]  /*84b0*/  @!P3 LDC R11, c[0x0][0x500] ;  /* 0x00014000ff0bbb82 */ /* 0x000e240000000800 */
[----:B------:R-:W-:-:S04]  /*84c0*/  IMAD R19, R9, 0x8, R18 ;  /* 0x0000000809137824 */ /* 0x000fc800078e0212 */
[----:B------:R-:W1:Y:S02]  /*84d0*/  SYNCS.PHASECHK.TRANS64.TRYWAIT P1, [R19+URZ+0x28], R10 ;  /* 0x0000280a130075a7 */ /* 0x000e64000802017f */
[----:B-1----:R-:W-:Y:S05]  /*84e0*/  @!P1 BRA `(.L_x_173) ;  /* 0x0000000c00909947 */ /* 0x002fea0003800000 */
.L_x_194:
[----:B-1----:R-:W-:Y:S01]  /*84f0*/  PRMT R10, R16, 0x9910, RZ ;  /* 0x00009910100a7816 */ /* 0x002fe200000000ff */
[----:B0-----:R0:W-:Y:S03]  /*8500*/  @!P3 SYNCS.ARRIVE.TRANS64 RZ, [R19+URZ], R11 ;  /* 0x0000000b13ffb9a7 */ /* 0x0011e6000800003f */
[----:B------:R-:W-:-:S13]  /*8510*/  ISETP.NE.AND P1, PT, R10, 0x2, PT ;  /* 0x000000020a00780c */ /* 0x000fda0003f25270 */
[----:B0-----:R-:W-:Y:S05]  /*8520*/  @P1 BRA `(.L_x_174) ;  /* 0x0000000000041947 */ /* 0x001fea0003800000 */
[----:B------:R-:W-:Y:S01]  /*8530*/  BPT.TRAP 0x1 ;  /* 0x000000040000795c */ /* 0x000fe20000300000 */
.L_x_174:
[----:B------:R-:W-:Y:S05]  /*8540*/  @P0 BRA `(.L_x_175) ;  /* 0x0000000000040947 */ /* 0x000fea0003800000 */
[----:B------:R-:W-:Y:S01]  /*8550*/  BPT.TRAP 0x1 ;  /* 0x000000040000795c */ /* 0x000fe20000300000 */
.L_x_175:
[----:B------:R-:W-:Y:S01]  /*8560*/  IMAD R18, R9, 0x2000, R18 ;  /* 0x0000200009127824 */ /* 0x000fe200078e0212 */
[----:B------:R-:W-:Y:S01]  /*8570*/  R2UR UR9, R19 ;  /* 0x00000000130972ca */ /* 0x000fe200000e0000 */
[----:B------:R-:W-:Y:S01]  /*8580*/  VIADD R7, R7, 0xffffffff ;  /* 0xffffffff07077836 */ /* 0x000fe20000000000 */
[----:B------:R-:W-:Y:S01]  /*8590*/  UIADD3 UR4, UP0, UR22, 0xf0, URZ ;  /* 0x000000f016047890 */ /* 0x000fe2000ff1e03f */
[----:B------:R-:W-:Y:S01]  /*85a0*/  R2UR UR11, R17 ;  /* 0x00000000110b72ca */ /* 0x000fe200000e0000 */
[----:B------:R-:W-:Y:S01]  /*85b0*/  UIADD3 UR24, UP1, UR22, 0x1f0, URZ ;  /* 0x000001f016187890 */ /* 0x000fe2000ff3e03f */
[----:B------:R-:W-:Y:S01]  /*85c0*/  R2UR UR8, R18 ;  /* 0x00000000120872ca */ /* 0x000fe200000e0000 */
[----:B------:R-:W-:Y:S01]  /*85d0*/  UIADD3.X UR5, URZ, UR23, URZ, UP0, !UPT ;  /* 0x000000173f057290 */ /* 0x000fe200087fe43f */
[----:B------:R-:W-:Y:S01]  /*85e0*/  R2UR UR10, R20 ;  /* 0x00000000140a72ca */ /* 0x000fe200000e0000 */
[----:B------:R-:W-:Y:S01]  /*85f0*/  VIADD R9, R9, 0x1 ;  /* 0x0000000109097836 */ /* 0x000fe20000000000 */
[----:B------:R-:W-:Y:S01]  /*8600*/  R2UR UR12, R6 ;  /* 0x00000000060c72ca */ /* 0x000fe200000e0000 */
[----:B------:R-:W-:Y:S01]  /*8610*/  UIADD3.X UR25, URZ, UR23, URZ, UP1, !UPT ;  /* 0x000000173f197290 */ /* 0x000fe20008ffe43f */
[----:B------:R-:W-:Y:S01]  /*8620*/  R2UR UR19, R14 ;  /* 0x000000000e1372ca */ /* 0x000fe200000e0000 */
[----:B------:R-:W-:Y:S01]  /*8630*/  UMOV UR6, 0x0 ;  /* 0x0000000000067882 */ /* 0x000fe20000000000 */
[----:B------:R-:W-:Y:S01]  /*8640*/  ISETP.GT.AND P4, PT, R7, 0x1, PT ;  /* 0x000000010700780c */ /* 0x000fe20003f84270 */
[----:B------:R-:W-:Y:S01]  /*8650*/  UMOV UR7, 0x10000000 ;  /* 0x1000000000077882 */ /* 0x000fe20000000000 */
[----:B------:R-:W-:Y:S01]  /*8660*/  ISETP.NE.AND P1, PT, R9, 0x5, PT ;  /* 0x000000050900780c */ /* 0x000fe20003f25270 */
[----:B------:R-:W-:-:S02]  /*8670*/  VIADD R20, R20, 0x40 ;  /* 0x0000004014147836 */ /* 0x000fc40000000000 */
[----:B------:R-:W-:Y:S01]  /*8680*/  UIADD3 UR14, UR8, 0x100, URZ ;  /* 0x00000100080e7890 */ /* 0x000fe2000fffe03f */
[----:B------:R-:W-:Y:S01]  /*8690*/  SEL R11, RZ, 0x1, P1 ;  /* 0x00000001ff0b7807 */ /* 0x000fe20000800000 */
[----:B------:R-:W-:Y:S01]  /*86a0*/  UIADD3 UR15, UR8, 0xa100, URZ ;  /* 0x0000a100080f7890 */ /* 0x000fe2000fffe03f */
[----:B------:R-:W-:Y:S02]  /*86b0*/  SEL R9, R9, RZ, P1 ;  /* 0x000000ff09097207 */ /* 0x000fe40000800000 */
[----:B------:R-:W-:Y:S02]  /*86c0*/  LOP3.LUT R8, R8, R11, RZ, 0x3c, !PT ;  /* 0x0000000b08087212 */ /* 0x000fe400078e3cff */
[----:B------:R-:W-:Y:S02]  /*86d0*/  UMOV UR8, UR14 ;  /* 0x0000000e00087c82 */ /* 0x000fe40008000000 */
[----:B------:R0:W-:Y:S02]  /*86e0*/  UTMALDG.3D [UR8], [UR4], desc[UR6] ;  /* 0x00000608040075b4 */ /* 0x0001e40008011000 */
[----:B0-----:R-:W-:Y:S01]  /*86f0*/  UMOV UR8, UR15 ;  /* 0x0000000f00087c82 */ /* 0x001fe20008000000 */
[----:B------:R-:W-:-:S02]  /*8700*/  UMOV UR11, UR19 ;  /* 0x00000013000b7c82 */ /* 0x000fc40008000000 */
[----:B------:R0:W-:Y:S02]  /*8710*/  UTMALDG.3D [UR8], [UR24], desc[UR6] ;  /* 0x00000608180075b4 */ /* 0x0001e40008011000 */
[----:B0-----:R-:W-:Y:S05]  /*8720*/  @P4 BRA `(.L_x_176) ;  /* 0xfffffffc00504947 */ /* 0x001fea000383ffff */
.L_x_172:
[----:B------:R-:W-:Y:S05]  /*8730*/  BSYNC B1 ;  /* 0x0000000000017941 */ /* 0x000fea0003800000 */
.L_x_171:
[----:B------:R-:W-:Y:S01]  /*8740*/  LOP3.LUT P4, RZ, R15, 0xff, RZ, 0xc0, !PT ;  /* 0x000000ff0fff7812 */ /* 0x000fe2000788c0ff */
[----:B------:R-:W-:Y:S01]  /*8750*/  IMAD.IADD R13, R12, 0x1, R13 ;  /* 0x000000010c0d7824 */ /* 0x000fe200078e020d */
[----:B------:R-:W-:Y:S01]  /*8760*/  IADD3 R2, P5, R2, UR20, RZ ;  /* 0x0000001402027c10 */ /* 0x000fe2000ffbe0ff */
[----:B------:R-:W-:Y:S01]  /*8770*/  ULDC.64 UR4, c[0x0][0x650] ;  /* 0x0001940000047ab9 */ /* 0x000fe20000000a00 */
[----:B------:R-:W-:Y:S01]  /*8780*/  BSSY B1, `(.L_x_177) ;  /* 0x000006a000017945 */ /* 0x000fe20003800000 */
[----:B------:R-:W-:Y:S01]  /*8790*/  IMAD.MOV.U32 R11, RZ, RZ, -0x1 ;  /* 0xffffffffff0b7424 */ /* 0x000fe200078e00ff */
[----:B------:R-:W-:Y:S01]  /*87a0*/  ISETP.GT.U32.AND P1, PT, R13, 0x4, PT ;  /* 0x000000040d00780c */ /* 0x000fe20003f24070 */
[----:B------:R-:W-:Y:S01]  /*87b0*/  IMAD.MOV.U32 R14, RZ, RZ, -0x1 ;  /* 0xffffffffff0e7424 */ /* 0x000fe200078e00ff */
[----:B------:R-:W-:Y:S02]  /*87c0*/  IADD3.X R3, R3, UR13, RZ, P5, !PT ;  /* 0x0000000d03037c10 */ /* 0x000fe4000affe4ff */
[----:B------:R-:W-:-:S02]  /*87d0*/  ISETP.LT.U32.AND P1, PT, R12, 0x5, P1 ;  /* 0x000000050c00780c */ /* 0x000fc40000f21070 */
[----:B------:R-:W-:Y:S01]  /*87e0*/  PRMT R15, RZ, 0x7610, R15 ;  /* 0x00007610ff0f7816 */ /* 0x000fe2000000000f */
[----:B------:R-:W0:Y:S01]  /*87f0*/  @P4 S2R R7, SR_CgaCtaId ;  /* 0x0000000000074919 */ /* 0x000e220000008800 */
[----:B------:R-:W-:-:S04]  /*8800*/  @P4 MOV R6, 0x400 ;  /* 0x0000040000064802 */ /* 0x000fc80000000f00 */
[----:B0-----:R-:W-:Y:S01]  /*8810*/  @P4 LEA R8, R7, R6, 0x18 ;  /* 0x0000000607084211 */ /* 0x001fe200078ec0ff */
[----:B------:R-:W-:Y:S01]  /*8820*/  IMAD.WIDE.U32 R6, R13, -0x33333333, RZ ;  /* 0xcccccccd0d067825 */ /* 0x000fe200078e00ff */
[----:B------:R-:W-:Y:S02]  /*8830*/  SEL R6, RZ, 0x1, !P1 ;  /* 0x00000001ff067807 */ /* 0x000fe40004800000 */
[----:B------:R-:W-:Y:S01]  /*8840*/  ISETP.GE.U32.AND P1, PT, R2, UR4, PT ;  /* 0x0000000402007c0c */ /* 0x000fe2000bf26070 */
[----:B------:R0:W-:Y:S01]  /*8850*/  @P4 SYNCS.ARRIVE.TRANS64.A1T0 RZ, [R8+URZ+0x68], RZ ;  /* 0x000068ff08ff49a7 */ /* 0x0001e2000810003f */
[----:B------:R-:W-:Y:S02]  /*8860*/  ISETP.GE.U32.AND P4, PT, R12, 0x5, PT ;  /* 0x000000050c00780c */ /* 0x000fe40003f86070 */
[----:B------:R-:W-:Y:S02]  /*8870*/  ISETP.GE.U32.AND.EX P1, PT, R3, UR5, PT, P1 ;  /* 0x0000000503007c0c */ /* 0x000fe4000bf26110 */
[----:B------:R-:W-:Y:S01]  /*8880*/  LOP3.LUT R5, R5, R6, RZ, 0x3c, !PT ;  /* 0x0000000605057212 */ /* 0x000fe200078e3cff */
[----:B------:R-:W-:Y:S01]  /*8890*/  IMAD.MOV.U32 R6, RZ, RZ, -0x1 ;  /* 0xffffffffff067424 */ /* 0x000fe200078e00ff */
[----:B0-----:R-:W-:-:S02]  /*88a0*/  SHF.R.U32.HI R8, RZ, 0x2, R7 ;  /* 0x00000002ff087819 */ /* 0x001fc40000011607 */
[----:B------:R-:W-:-:S03]  /*88b0*/  PRMT R7, RZ, 0x7610, R7 ;  /* 0x00007610ff077816 */ /* 0x000fc60000000007 */
[----:B------:R-:W-:Y:S02]  /*88c0*/  IMAD R13, R8, -0x5, R13 ;  /* 0xfffffffb080d7824 */ /* 0x000fe400078e020d */
[----:B------:R-:W-:Y:S02]  /*88d0*/  @P4 LOP3.LUT R5, R5, 0x1, R8, 0x78, !PT ;  /* 0x0000000105054812 */ /* 0x000fe400078e7808 */
[----:B------:R-:W-:Y:S05]  /*88e0*/  @P1 BRA `(.L_x_178) ;  /* 0x00000004004c1947 */ /* 0x000fea0003800000 */
[----:B------:R-:W-:Y:S01]  /*88f0*/  ULDC.64 UR4, c[0x0][0x628] ;  /* 0x00018a0000047ab9 */ /* 0x000fe20000000a00 */
[----:B------:R-:W0:Y:S01]  /*8900*/  S2R R17, SR_CTAID.X ;  /* 0x0000000000117919 */ /* 0x000e220000002500 */
[----:B------:R-:W-:Y:S01]  /*8910*/  ISETP.NE.U32.AND P1, PT, RZ, UR4, PT ;  /* 0x00000004ff007c0c */ /* 0x000fe2000bf25070 */
[----:B------:R-:W-:Y:S01]  /*8920*/  ULDC UR7, c[0x0][0x630] ;  /* 0x00018c0000077ab9 */ /* 0x000fe20000000800 */
[----:B------:R-:W-:Y:S01]  /*8930*/  IMAD.MOV.U32 R6, RZ, RZ, R2 ;  /* 0x000000ffff067224 */ /* 0x000fe200078e0002 */
[----:B------:R-:W1:Y:S01]  /*8940*/  S2R R14, SR_CTAID.Y ;  /* 0x00000000000e7919 */ /* 0x000e620000002600 */
[----:B------:R-:W-:Y:S01]  /*8950*/  ISETP.NE.AND.EX P1, PT, RZ, UR5, PT, P1 ;  /* 0x00000005ff007c0c */ /* 0x000fe2000bf25310 */
[----:B------:R-:W-:-:S12]  /*8960*/  IMAD.MOV.U32 R7, RZ, RZ, R3 ;  /* 0x000000ffff077224 */ /* 0x000fd800078e0003 */
[----:B------:R-:W-:Y:S05]  /*8970*/  @!P1 BRA `(.L_x_179) ;  /* 0x0000000000289947 */ /* 0x000fea0003800000 */
[----:B------:R-:W-:Y:S02]  /*8980*/  ULDC UR6, c[0x0][0x634] ;  /* 0x00018d0000067ab9 */ /* 0x000fe40000000800 */
[----:B------:R-:W-:-:S05]  /*8990*/  IADD3 R11, P1, R2, UR6, RZ ;  /* 0x00000006020b7c10 */ /* 0x000fca000ff3e0ff */
[----:B------:R-:W-:-:S04]  /*89a0*/  IMAD.X R19, RZ, RZ, R3, P1 ;  /* 0x000000ffff137224 */ /* 0x000fc800008e0603 */
[----:B------:R-:W-:-:S04]  /*89b0*/  IMAD.WIDE.U32 R8, R19, UR4, RZ ;  /* 0x0000000413087c25 */ /* 0x000fc8000f8e00ff */
[----:B------:R-:W-:-:S04]  /*89c0*/  IMAD.WIDE.U32 R8, P1, R11, UR5, R8 ;  /* 0x000000050b087c25 */ /* 0x000fc8000f820008 */
[----:B------:R-:W-:-:S04]  /*89d0*/  IMAD.WIDE.U32 R10, R11, UR4, RZ ;  /* 0x000000040b0a7c25 */ /* 0x000fc8000f8e00ff */
[----:B------:R-:W-:Y:S01]  /*89e0*/  IMAD.X R7, RZ, RZ, RZ, P1 ;  /* 0x000000ffff077224 */ /* 0x000fe200008e06ff */
[----:B------:R-:W-:Y:S01]  /*89f0*/  IADD3 RZ, P1, R11, R8, RZ ;  /* 0x000000080bff7210 */ /* 0x000fe20007f3e0ff */
[----:B------:R-:W-:-:S04]  /*8a00*/  IMAD.MOV.U32 R6, RZ, RZ, R9 ;  /* 0x000000ffff067224 */ /* 0x000fc800078e0009 */
[----:B------:R-:W-:-:S08]  /*8a10*/  IMAD.WIDE.U32.X R6, R19, UR5, R6, P1 ;  /* 0x0000000513067c25 */ /* 0x000fd000088e0406 */
.L_x_179:
[--C-:B------:R-:W-:Y:S01]  /*8a20*/  SHF.R.U64 R10, R6, UR7, R7.reuse ;  /* 0x00000007060a7c19 */ /* 0x100fe20008001207 */
[----:B------:R-:W-:Y:S01]  /*8a30*/  ULDC.64 UR4, c[0x0][0x620] ;  /* 0x0001880000047ab9 */ /* 0x000fe20000000a00 */
[----:B------:R-:W-:Y:S01]  /*8a40*/  SHF.R.U32.HI R6, RZ, UR7, R7 ;  /* 0x00000007ff067c19 */ /* 0x000fe20008011607 */
[----:B------:R-:W2:Y:S01]  /*8a50*/  LDC R22, c[0x0][0x144] ;  /* 0x00005100ff167b82 */ /* 0x000ea20000000800 */
[----:B------:R-:W-:Y:S01]  /*8a60*/  IADD3 R9, P1, RZ, -R10, RZ ;  /* 0x8000000aff097210 */ /* 0x000fe20007f3e0ff */
[----:B------:R-:W-:Y:S01]  /*8a70*/  ULDC.64 UR8, c[0x0][0x640] ;  /* 0x0001900000087ab9 */ /* 0x000fe20000000a00 */
[----:B0-----:R-:W-:Y:S01]  /*8a80*/  I2FP.F32.U32 R11, R17 ;  /* 0x00000011000b7245 */ /* 0x001fe20000201000 */
[----:B------:R-:W-:Y:S02]  /*8a90*/  ULDC UR6, c[0x0][0x608] ;  /* 0x0001820000067ab9 */ /* 0x000fe40000000800 */
[----:B------:R-:W-:Y:S01]  /*8aa0*/  IMAD.X R6, RZ, RZ, ~R6, P1 ;  /* 0x000000ffff067224 */ /* 0x000fe200008e0e06 */
[----:B------:R-:W-:Y:S01]  /*8ab0*/  ISETP.NE.U32.AND P1, PT, RZ, UR8, PT ;  /* 0x00000008ff007c0c */ /* 0x000fe2000bf25070 */
[----:B------:R-:W0:Y:S02]  /*8ac0*/  LDC R19, c[0x0][0x148] ;  /* 0x00005200ff137b82 */ /* 0x000e240000000800 */
[----:B------:R-:W-:Y:S01]  /*8ad0*/  IMAD R8, R6, UR4, RZ ;  /* 0x0000000406087c24 */ /* 0x000fe2000f8e02ff */
[----:B------:R-:W-:Y:S01]  /*8ae0*/  ISETP.NE.AND.EX P1, PT, RZ, UR9, PT, P1 ;  /* 0x00000009ff007c0c */ /* 0x000fe2000bf25310 */
[----:B------:R-:W-:Y:S01]  /*8af0*/  IMAD.WIDE.U32 R6, R9, UR4, R2 ;  /* 0x0000000409067c25 */ /* 0x000fe2000f8e0002 */
[----:B------:R-:W-:-:S03]  /*8b00*/  ULDC UR4, c[0x0][0x150] ;  /* 0x0000540000047ab9 */ /* 0x000fc60000000800 */
[----:B------:R-:W-:Y:S02]  /*8b10*/  IMAD R9, R9, UR5, R8 ;  /* 0x0000000509097c24 */ /* 0x000fe4000f8e0208 */
[----:B------:R-:W-:Y:S01]  /*8b20*/  FMUL R8, R11, UR4 ;  /* 0x000000040b087c20 */ /* 0x000fe20008400000 */
[----:B------:R-:W-:Y:S01]  /*8b30*/  ULDC UR4, c[0x0][0x618] ;  /* 0x0001860000047ab9 */ /* 0x000fe20000000800 */
[----:B------:R-:W-:Y:S01]  /*8b40*/  ULDC UR5, c[0x0][0x154] ;  /* 0x0000550000057ab9 */ /* 0x000fe20000000800 */
[----:B------:R-:W-:-:S03]  /*8b50*/  IMAD.IADD R7, R7, 0x1, R9 ;  /* 0x0000000107077824 */ /* 0x000fc600078e0209 */
[----:B------:R-:W3:Y:S02]  /*8b60*/  F2I.U32.TRUNC.NTZ R8, R8 ;  /* 0x0000000800087305 */ /* 0x000ee4000020f000 */
[----:B------:R-:W-:Y:S02]  /*8b70*/  SHF.R.U64 R11, R6, UR4, R7 ;  /* 0x00000004060b7c19 */ /* 0x000fe40008001207 */
[----:B-1----:R-:W-:-:S05]  /*8b80*/  I2FP.F32.U32 R6, R14 ;  /* 0x0000000e00067245 */ /* 0x002fca0000201000 */
[----:B------:R-:W-:Y:S01]  /*8b90*/  FMUL R21, R6, UR5 ;  /* 0x0000000506157c20 */ /* 0x000fe20008400000 */
[----:B------:R-:W-:Y:S01]  /*8ba0*/  SHF.R.U32.HI R6, RZ, UR4, R7 ;  /* 0x00000004ff067c19 */ /* 0x000fe20008011607 */
[----:B------:R-:W-:-:S03]  /*8bb0*/  ULDC UR4, c[0x0][0x658] ;  /* 0x0001960000047ab9 */ /* 0x000fc60000000800 */
[--C-:B------:R-:W-:Y:S01]  /*8bc0*/  SHF.R.U64 R20, R11, UR6, R6.reuse ;  /* 0x000000060b147c19 */ /* 0x100fe20008001206 */
[----:B------:R-:W1:Y:S01]  /*8bd0*/  F2I.U32.TRUNC.NTZ R21, R21 ;  /* 0x0000001500157305 */ /* 0x000e62000020f000 */
[----:B------:R-:W-:Y:S01]  /*8be0*/  SHF.R.U32.HI R7, RZ, UR6, R6 ;  /* 0x00000006ff077c19 */ /* 0x000fe20008011606 */
[----:B---3--:R-:W-:-:S03]  /*8bf0*/  IMAD.MOV R8, RZ, RZ, -R8 ;  /* 0x000000ffff087224 */ /* 0x008fc600078e0a08 */
[----:B------:R-:W-:Y:S01]  /*8c00*/  SHF.R.U64 R18, R20, UR4, R7 ;  /* 0x0000000414127c19 */ /* 0x000fe20008001207 */
[----:B--2---:R-:W-:Y:S01]  /*8c10*/  IMAD R17, R22, R8, R17 ;  /* 0x0000000816117224 */ /* 0x004fe200078e0211 */
[----:B------:R-:W-:-:S03]  /*8c20*/  SHF.R.U32.HI R23, RZ, UR4, R7 ;  /* 0x00000004ff177c19 */ /* 0x000fc60008011607 */
[----:B------:R-:W-:Y:S02]  /*8c30*/  IMAD.MOV.U32 R6, RZ, RZ, R18 ;  /* 0x000000ffff067224 */ /* 0x000fe400078e0012 */
[----:B------:R-:W-:Y:S01]  /*8c40*/  IMAD.MOV.U32 R7, RZ, RZ, R23 ;  /* 0x000000ffff077224 */ /* 0x000fe200078e0017 */
[----:B-1----:R-:W-:Y:S06]  /*8c50*/  @!P1 BRA `(.L_x_180) ;  /* 0x0000000000289947 */ /* 0x002fec0003800000 */
[----:B------:R-:W-:Y:S02]  /*8c60*/  ULDC UR4, c[0x0][0x64c] ;  /* 0x0001930000047ab9 */ /* 0x000fe40000000800 */
[----:B------:R-:W-:-:S05]  /*8c70*/  IADD3 R7, P1, R18, UR4, RZ ;  /* 0x0000000412077c10 */ /* 0x000fca000ff3e0ff */
[----:B------:R-:W-:-:S04]  /*8c80*/  IMAD.X R23, RZ, RZ, R23, P1 ;  /* 0x000000ffff177224 */ /* 0x000fc800008e0617 */
[----:B------:R-:W-:-:S04]  /*8c90*/  IMAD.WIDE.U32 R8, R23, UR8, RZ ;  /* 0x0000000817087c25 */ /* 0x000fc8000f8e00ff */
[----:B------:R-:W-:-:S04]  /*8ca0*/  IMAD.WIDE.U32 R8, P1, R7, UR9, R8 ;  /* 0x0000000907087c25 */ /* 0x000fc8000f820008 */
[----:B------:R-:W-:-:S04]  /*8cb0*/  IMAD.WIDE.U32 R6, R7, UR8, RZ ;  /* 0x0000000807067c25 */ /* 0x000fc8000f8e00ff */
[----:B------:R-:W-:Y:S01]  /*8cc0*/  IMAD.MOV.U32 R6, RZ, RZ, R9 ;  /* 0x000000ffff067224 */ /* 0x000fe200078e0009 */
[----:B------:R-:W-:Y:S01]  /*8cd0*/  IADD3 RZ, P4, R7, R8, RZ ;  /* 0x0000000807ff7210 */ /* 0x000fe20007f9e0ff */
[----:B------:R-:W-:-:S04]  /*8ce0*/  IMAD.X R7, RZ, RZ, RZ, P1 ;  /* 0x000000ffff077224 */ /* 0x000fc800008e06ff */
[----:B------:R-:W-:-:S08]  /*8cf0*/  IMAD.WIDE.U32.X R6, R23, UR9, R6, P4 ;  /* 0x0000000917067c25 */ /* 0x000fd0000a0e0406 */
.L_x_180:
[----:B------:R-:W-:Y:S01]  /*8d00*/  ULDC UR4, c[0x0][0x648] ;  /* 0x0001920000047ab9 */ /* 0x000fe20000000800 */
[----:B------:R-:W-:Y:S01]  /*8d10*/  LOP3.LUT R20, R20, UR17, RZ, 0xc0, !PT ;  /* 0x0000001114147c12 */ /* 0x000fe2000f8ec0ff */
[----:B------:R-:W-:Y:S01]  /*8d20*/  IMAD.MOV R21, RZ, RZ, -R21 ;  /* 0x000000ffff157224 */ /* 0x000fe200078e0a15 */
[----:B------:R-:W-:Y:S01]  /*8d30*/  SHF.R.U64 R7, R6, UR4, R7 ;  /* 0x0000000406077c19 */ /* 0x000fe20008001207 */
[----:B------:R-:W-:Y:S01]  /*8d40*/  ULDC UR4, c[0x0][0x638] ;  /* 0x00018e0000047ab9 */ /* 0x000fe20000000800 */
[----:B------:R-:W-:Y:S01]  /*8d50*/  LOP3.LUT R11, R11, UR16, RZ, 0xc0, !PT ;  /* 0x000000100b0b7c12 */ /* 0x000fe2000f8ec0ff */
[----:B0-----:R-:W-:Y:S01]  /*8d60*/  @P2 IMAD R17, R19, R21, R14 ;  /* 0x0000001513112224 */ /* 0x001fe200078e020e */
[----:B------:R-:W-:Y:S01]  /*8d70*/  ULDC UR5, c[0x0][0x610] ;  /* 0x0001840000057ab9 */ /* 0x000fe20000000800 */
[----:B------:R-:W-:Y:S02]  /*8d80*/  IMAD.MOV R9, RZ, RZ, -R7 ;  /* 0x000000ffff097224 */ /* 0x000fe400078e0a07 */
[----:B------:R-:W-:-:S02]  /*8d90*/  IMAD R20, R7, UR18, R20 ;  /* 0x0000001207147c24 */ /* 0x000fc4000f8e0214 */
[----:B------:R-:W-:Y:S01]  /*8da0*/  IMAD R18, R9, UR4, R18 ;  /* 0x0000000409127c24 */ /* 0x000fe2000f8e0212 */
[----:B------:R-:W-:Y:S01]  /*8db0*/  ULDC UR4, c[0x0][0x600] ;  /* 0x0001800000047ab9 */ /* 0x000fe20000000800 */
[----:B------:R-:W-:Y:S02]  /*8dc0*/  IMAD R17, R20, UR5, R17 ;  /* 0x0000000514117c24 */ /* 0x000fe4000f8e0211 */
[----:B------:R-:W-:Y:S02]  /*8dd0*/  IMAD R18, R18, UR4, R11 ;  /* 0x0000000412127c24 */ /* 0x000fe4000f8e020b */
[----:B------:R-:W-:Y:S02]  /*8de0*/  IMAD.MOV.U32 R7, RZ, RZ, 0x1 ;  /* 0x00000001ff077424 */ /* 0x000fe400078e00ff */
[----:B------:R-:W-:Y:S01]  /*8df0*/  IMAD.MOV.U32 R6, RZ, RZ, R10 ;  /* 0x000000ffff067224 */ /* 0x000fe200078e000a */
[----:B------:R-:W-:Y:S02]  /*8e00*/  SEL R14, R18, R17, !P2 ;  /* 0x00000011120e7207 */ /* 0x000fe40005000000 */
[----:B------:R-:W-:-:S07]  /*8e10*/  SEL R11, R17, R18, !P2 ;  /* 0x00000012110b7207 */ /* 0x000fce0005000000 */
.L_x_178:
[----:B------:R-:W-:Y:S05]  /*8e20*/  BSYNC B1 ;  /* 0x0000000000017941 */ /* 0x000fea0003800000 */
.L_x_177:
[----:B------:R-:W-:-:S13]  /*8e30*/  LOP3.LUT P1, RZ, R7, 0xff, RZ, 0xc0, !PT ;  /* 0x000000ff07ff7812 */ /* 0x000fda000782c0ff */
[----:B------:R-:W-:Y:S05]  /*8e40*/  @P1 BRA `(.L_x_181) ;  /* 0xfffffff400541947 */ /* 0x000fea000383ffff */
[----:B------:R-:W-:Y:S05]  /*8e50*/  BSYNC B0 ;  /* 0x0000000000007941 */ /* 0x000fea0003800000 */
.L_x_169:
[----:B------:R-:W-:-:S03]  /*8e60*/  UMOV UR4, 0xffffffff ;  /* 0xffffffff00047882 */ /* 0x000fc60000000000 */
[----:B------:R-:W-:Y:S05]  /*8e70*/  BRA.DIV UR4, `(.L_x_182) ;  /* 0x0000000604407947 */ /* 0x000fea000b800000 */
[----:B------:R-:W-:-:S13]  /*8e80*/  ELECT P0, URZ, PT ;  /* 0x00000000003f782f */ /* 0x000fda0003800000 */
.L_x_197:
[----:B------:R-:W-:Y:S04]  /*8e90*/  BSSY B0, `(.L_x_183) ;  /* 0x0000034000007945 */ /* 0x000fe80003800000 */
[----:B------:R-:W-:Y:S05]  /*8ea0*/  @!P0 BRA `(.L_x_184) ;  /* 0x0000000000c88947 */ /* 0x000fea0003800000 */
[----:B------:R-:W-:-:S04]  /*8eb0*/  LOP3.LUT R4, R4, 0x2, RZ, 0xfc, !PT ;  /* 0x0000000204047812 */ /* 0x000fc800078efcff */
[----:B------:R-:W-:-:S13]  /*8ec0*/  ISETP.NE.AND P0, PT, R4, 0x3, PT ;  /* 0x000000030400780c */ /* 0x000fda0003f05270 */
[----:B------:R-:W-:Y:S05]  /*8ed0*/  @!P0 BRA `(.L_x_185) ;  /* 0x0000000000048947 */ /* 0x000fea0003800000 */
[----:B------:R-:W-:Y:S01]  /*8ee0*/  BPT.TRAP 0x1 ;  /* 0x000000040000795c */ /* 0x000fe20000300000 */
.L_x_185:
[----:B------:R-:W0:Y:S01]  /*8ef0*/  S2R R3, SR_CgaCtaId ;  /* 0x0000000000037919 */ /* 0x000e220000008800 */
[----:B------:R-:W-:-:S04]  /*8f00*/  MOV R0, 0x400 ;  /* 0x0000040000007802 */ /* 0x000fc80000000f00 */
[----:B0-----:R-:W-:Y:S02]  /*8f10*/  LEA R0, R3, R0, 0x18 ;  /* 0x0000000003007211 */ /* 0x001fe400078ec0ff */
[----:B------:R-:W-:-:S03]  /*8f20*/  SHF.L.U32 R3, R5, 0x1f, RZ ;  /* 0x0000001f05037819 */ /* 0x000fc600000006ff */
[----:B------:R-:W-:-:S04]  /*8f30*/  VIADD R0, R0, 0x28 ;  /* 0x0000002800007836 */ /* 0x000fc80000000000 */
[C---:B------:R-:W-:Y:S02]  /*8f40*/  IMAD R6, R13.reuse, 0x8, R0 ;  /* 0x000000080d067824 */ /* 0x040fe400078e0200 */
[----:B------:R-:W-:Y:S02]  /*8f50*/  VIADD R13, R13, 0x1 ;  /* 0x000000010d0d7836 */ /* 0x000fe40000000000 */
[----:B------:R-:W0:Y:S03]  /*8f60*/  SYNCS.PHASECHK.TRANS64.TRYWAIT P0, [R6+URZ], R3 ;  /* 0x00000003060075a7 */ /* 0x000e26000800017f */
[----:B------:R-:W-:-:S04]  /*8f70*/  ISETP.NE.AND P1, PT, R13, 0x5, PT ;  /* 0x000000050d00780c */ /* 0x000fc80003f25270 */
[----:B------:R-:W-:Y:S02]  /*8f80*/  SEL R2, RZ, 0x1, P1 ;  /* 0x00000001ff027807 */ /* 0x000fe40000800000 */
[----:B------:R-:W-:Y:S02]  /*8f90*/  SEL R13, R13, RZ, P1 ;  /* 0x000000ff0d0d7207 */ /* 0x000fe40000800000 */
[----:B------:R-:W-:-:S03]  /*8fa0*/  LOP3.LUT R8, R5, R2, RZ, 0x3c, !PT ;  /* 0x0000000205087212 */ /* 0x000fc600078e3cff */
[----:B------:R-:W-:Y:S01]  /*8fb0*/  IMAD R7, R13, 0x8, R0 ;  /* 0x000000080d077824 */ /* 0x000fe200078e0200 */
[----:B------:R-:W-:Y:S01]  /*8fc0*/  SHF.L.U32 R4, R8, 0x1f, RZ ;  /* 0x0000001f08047819 */ /* 0x000fe200000006ff */
[----:B0-----:R-:W-:Y:S06]  /*8fd0*/  @!P0 BRA `(.L_x_186) ;  /* 0x00000004000c8947 */ /* 0x001fec0003800000 */
.L_x_198:
[----:B------:R-:W1:Y:S01]  /*8fe0*/  SYNCS.PHASECHK.TRANS64.TRYWAIT P0, [R7+URZ], R4 ;  /* 0x00000004070075a7 */ /* 0x000e62000800017f */
[----:B------:R-:W-:-:S05]  /*8ff0*/  VIADD R2, R13, 0x1 ;  /* 0x000000010d027836 */ /* 0x000fca0000000000 */
[----:B------:R-:W-:-:S04]  /*9000*/  ISETP.NE.AND P1, PT, R2, 0x5, PT ;  /* 0x000000050200780c */ /* 0x000fc80003f25270 */
[----:B0-----:R-:W-:Y:S02]  /*9010*/  SEL R3, RZ, 0x1, P1 ;  /* 0x00000001ff037807 */ /* 0x001fe40000800000 */
[----:B------:R-:W-:Y:S02]  /*9020*/  SEL R9, R2, RZ, P1 ;  /* 0x000000ff02097207 */ /* 0x000fe40000800000 */
[----:B------:R-:W-:-:S03]  /*9030*/  LOP3.LUT R8, R8, R3, RZ, 0x3c, !PT ;  /* 0x0000000308087212 */ /* 0x000fc600078e3cff */
[----:B------:R-:W-:Y:S01]  /*9040*/  IMAD R10, R9, 0x8, R0 ;  /* 0x00000008090a7824 */ /* 0x000fe200078e0200 */
[----:B------:R-:W-:Y:S01]  /*9050*/  SHF.L.U32 R5, R8, 0x1f, RZ ;  /* 0x0000001f08057819 */ /* 0x000fe200000006ff */
[----:B-1----:R-:W-:Y:S06]  /*9060*/  @!P0 BRA `(.L_x_187) ;  /* 0x0000000000fc8947 */ /* 0x002fec0003800000 */
.L_x_199:
[----:B------:R-:W1:Y:S01]  /*9070*/  SYNCS.PHASECHK.TRANS64.TRYWAIT P0, [R10+URZ], R5 ;  /* 0x000000050a0075a7 */ /* 0x000e62000800017f */
[----:B------:R-:W-:-:S05]  /*9080*/  VIADD R2, R9, 0x1 ;  /* 0x0000000109027836 */ /* 0x000fca0000000000 */
[----:B------:R-:W-:-:S04]  /*9090*/  ISETP.NE.AND P1, PT, R2, 0x5, PT ;  /* 0x000000050200780c */ /* 0x000fc80003f25270 */
[----:B------:R-:W-:Y:S02]  /*90a0*/  SEL R3, RZ, 0x1, P1 ;  /* 0x00000001ff037807 */ /* 0x000fe40000800000 */
[----:B0-----:R-:W-:Y:S02]  /*90b0*/  SEL R7, R2, RZ, P1 ;  /* 0x000000ff02077207 */ /* 0x001fe40000800000 */
[----:B------:R-:W-:-:S03]  /*90c0*/  LOP3.LUT R9, R8, R3, RZ, 0x3c, !PT ;  /* 0x0000000308097212 */ /* 0x000fc600078e3cff */
[----:B------:R-:W-:Y:S01]  /*90d0*/  IMAD R11, R7, 0x8, R0 ;  /* 0x00000008070b7824 */ /* 0x000fe200078e0200 */
[----:B------:R-:W-:Y:S01]  /*90e0*/  SHF.L.U32 R6, R9, 0x1f, RZ ;  /* 0x0000001f09067819 */ /* 0x000fe200000006ff */
[----:B-1----:R-:W-:Y:S06]  /*90f0*/  @!P0 BRA `(.L_x_188) ;  /* 0x0000000000ec8947 */ /* 0x002fec0003800000 */
.L_x_200:
[----:B------:R-:W1:Y:S01]  /*9100*/  SYNCS.PHASECHK.TRANS64.TRYWAIT P0, [R11+URZ], R6 ;  /* 0x000000060b0075a7 */ /* 0x000e62000800017f */
[----:B------:R-:W-:-:S05]  /*9110*/  VIADD R2, R7, 0x1 ;  /* 0x0000000107027836 */ /* 0x000fca0000000000 */
[----:B------:R-:W-:-:S04]  /*9120*/  ISETP.NE.AND P1, PT, R2, 0x5, PT ;  /* 0x000000050200780c */ /* 0x000fc80003f25270 */
[----:B------:R-:W-:Y:S02]  /*9130*/  SEL R4, RZ, 0x1, P1 ;  /* 0x00000001ff047807 */ /* 0x000fe40000800000 */
[----:B------:R-:W-:Y:S02]  /*9140*/  SEL R3, R2, RZ, P1 ;  /* 0x000000ff02037207 */ /* 0x000fe40000800000 */
[----:B------:R-:W-:Y:S01]  /*9150*/  LOP3.LUT R4, R9, R4, RZ, 0x3c, !PT ;  /* 0x0000000409047212 */ /* 0x000fe200078e3cff */
[----:B-1----:R-:W-:Y:S06]  /*9160*/  @!P0 BRA `(.L_x_189) ;  /* 0x0000000000e48947 */ /* 0x002fec0003800000 */
.L_x_201:
[----:B------:R-:W-:Y:S01]  /*9170*/  IMAD R3, R3, 0x8, R0 ;  /* 0x0000000803037824 */ /* 0x000fe200078e0200 */
[----:B------:R-:W-:-:S07]  /*9180*/  SHF.L.U32 R0, R4, 0x1f, RZ ;  /* 0x0000001f04007819 */ /* 0x000fce00000006ff */
.L_x_190:
[----:B--2---:R2:W3:Y:S02]  /*9190*/  SYNCS.PHASECHK.TRANS64.TRYWAIT P0, [R3+URZ], R0 ;  /* 0x00000000030075a7 */ /* 0x0044e4000800017f */
[----:B---3--:R-:W-:Y:S05]  /*91a0*/  @!P0 NANOSLEEP.SYNCS 0x989680 ;  /* 0x009896800000895d */ /* 0x008fea0003900000 */
[----:B------:R-:W3:Y:S02]  /*91b0*/  @!P0 SYNCS.PHASECHK.TRANS64 P0, [R3+URZ], R0 ;  /* 0x00000000030085a7 */ /* 0x000ee4000800007f */
[----:B---3--:R-:W-:Y:S05]  /*91c0*/  @!P0 BRA `(.L_x_190) ;  /* 0xfffffffc00f08947 */ /* 0x008fea000383ffff */
.L_x_184:
[----:B------:R-:W-:Y:S05]  /*91d0*/  BSYNC B0 ;  /* 0x0000000000007941 */ /* 0x000fea0003800000 */
.L_x_183:
[----:B------:R-:W-:Y:S05]  /*91e0*/  EXIT ;  /* 0x000000000000794d */ /* 0x000fea0003800000 */
.L_x_17:
[----:B-1----:R-:W-:-:S04]  /*91f0*/  IMAD.U32 R11, RZ, RZ, UR6 ;  /* 0x00000006ff0b7e24 */ /* 0x002fc8000f8e00ff */
[----:B------:R1:W4:Y:S03]  /*9200*/  SYNCS.PHASECHK.TRANS64.TRYWAIT P0, [R11+URZ], R10 ;  /* 0x0000000a0b0075a7 */ /* 0x000326000800017f */
[----:B----4-:R-:W-:Y:S05]  /*9210*/  @!P0 NANOSLEEP.SYNCS 0x989680 ;  /* 0x009896800000895d */ /* 0x010fea0003900000 */
[----:B------:R-:W4:Y:S02]  /*9220*/  @!P0 SYNCS.PHASECHK.TRANS64 P0, [R11+URZ], R10 ;  /* 0x0000000a0b0085a7 */ /* 0x000f24000800007f */
[----:B----4-:R-:W-:Y:S05]  /*9230*/  @!P0 BRA `(.L_x_17) ;  /* 0xfffffffc00ec8947 */ /* 0x010fea000383ffff */
[----:B------:R-:W-:Y:S05]  /*9240*/  BRA `(.L_x_16) ;  /* 0xffffff8000c87947 */ /* 0x000fea000383ffff */
.L_x_23:
[----:B-1----:R-:W-:-:S04]  /*9250*/  IMAD.U32 R140, RZ, RZ, UR12 ;  /* 0x0000000cff8c7e24 */ /* 0x002fc8000f8e00ff */
[----:B------:R1:W4:Y:S03]  /*9260*/  SYNCS.PHASECHK.TRANS64.TRYWAIT P0, [R140+URZ], R11 ;  /* 0x0000000b8c0075a7 */ /* 0x000326000800017f */
[----:B----4-:R-:W-:Y:S05]  /*9270*/  @!P0 NANOSLEEP.SYNCS 0x989680 ;  /* 0x009896800000895d */ /* 0x010fea0003900000 */
[----:B------:R-:W4:Y:S02]  /*9280*/  @!P0 SYNCS.PHASECHK.TRANS64 P0, [R140+URZ], R11 ;  /* 0x0000000b8c0085a7 */ /* 0x000f24000800007f */
[----:B----4-:R-:W-:Y:S05]  /*9290*/  @!P0 BRA `(.L_x_23) ;  /* 0xfffffffc00ec8947 */ /* 0x010fea000383ffff */
[----:B------:R-:W-:Y:S05]  /*92a0*/  BRA `(.L_x_22) ;  /* 0xffffff8c000c7947 */ /* 0x000fea000383ffff */
.L_x_170:
[----:B------:R-:W-:Y:S01]  /*92b0*/  BSSY B1, `(.L_x_191) ;  /* 0x0000006000017945 */ /* 0x000fe20003800000 */
[----:B------:R-:W-:-:S07]  /*92c0*/  IMAD.MOV.U32 R7, RZ, RZ, -0x1 ;  /* 0xffffffffff077424 */ /* 0x000fce00078e00ff */
[----:B------:R-:W-:Y:S05]  /*92d0*/  WARPSYNC.COLLECTIVE R7, `(.L_x_192) ;  /* 0x00000000070c7348 */ /* 0x000fea0003c00000 */
[----:B------:R-:W-:Y:S02]  /*92e0*/  ELECT P1, UR62, PT ;  /* 0x00000000003e782f */ /* 0x000fe40003820000 */
[----:B------:R-:W-:Y:S01]  /*92f0*/  MOV R7, UR62 ;  /* 0x0000003e00077c02 */ /* 0x000fe20008000f00 */
[----:B------:R-:W-:Y:S10]  /*9300*/  ENDCOLLECTIVE ;  /* 0x000000000000791b */ /* 0x000ff40003800000 */
.L_x_192:
[----:B------:R-:W-:Y:S05]  /*9310*/  BSYNC B1 ;  /* 0x0000000000017941 */ /* 0x000fea0003800000 */
.L_x_191:
[----:B------:R-:W-:Y:S05]  /*9320*/  BRA `(.L_x_193) ;  /* 0xfffffff000287947 */ /* 0x000fea000383ffff */
.L_x_173:
[----:B-1----:R1:W2:Y:S02]  /*9330*/  SYNCS.PHASECHK.TRANS64.TRYWAIT P1, [R19+URZ+0x28], R10 ;  /* 0x0000280a130075a7 */ /* 0x0022a4000802017f */
[----:B--2---:R-:W-:Y:S05]  /*9340*/  @!P1 NANOSLEEP.SYNCS 0x989680 ;  /* 0x009896800000995d */ /* 0x004fea0003900000 */
[----:B------:R-:W2:Y:S02]  /*9350*/  @!P1 SYNCS.PHASECHK.TRANS64 P1, [R19+URZ+0x28], R10 ;  /* 0x0000280a130095a7 */ /* 0x000ea4000802007f */
[----:B--2---:R-:W-:Y:S05]  /*9360*/  @!P1 BRA `(.L_x_173) ;  /* 0xfffffffc00f09947 */ /* 0x004fea000383ffff */
[----:B------:R-:W-:Y:S05]  /*9370*/  BRA `(.L_x_194) ;  /* 0xfffffff0005c7947 */ /* 0x000fea000383ffff */
.L_x_182:
[----:B------:R-:W-:Y:S01]  /*9380*/  BSSY B0, `(.L_x_195) ;  /* 0x0000006000007945 */ /* 0x000fe20003800000 */
[----:B------:R-:W-:-:S07]  /*9390*/  IMAD.MOV.U32 R7, RZ, RZ, -0x1 ;  /* 0xffffffffff077424 */ /* 0x000fce00078e00ff */
[----:B------:R-:W-:Y:S05]  /*93a0*/  WARPSYNC.COLLECTIVE R7, `(.L_x_196) ;  /* 0x00000000070c7348 */ /* 0x000fea0003c00000 */
[----:B------:R-:W-:Y:S02]  /*93b0*/  ELECT P1, UR62, PT ;  /* 0x00000000003e782f */ /* 0x000fe40003820000 */
[----:B------:R-:W-:Y:S01]  /*93c0*/  MOV R7, UR62 ;  /* 0x0000003e00077c02 */ /* 0x000fe20008000f00 */
[----:B------:R-:W-:Y:S10]  /*93d0*/  ENDCOLLECTIVE ;  /* 0x000000000000791b */ /* 0x000ff40003800000 */
.L_x_196:
[----:B------:R-:W-:Y:S05]  /*93e0*/  BSYNC B0 ;  /* 0x0000000000007941 */ /* 0x000fea0003800000 */
.L_x_195:
[----:B------:R-:W-:Y:S01]  /*93f0*/  PLOP3.LUT P0, PT, P1, PT, PT, 0x80, 0x0 ;  /* 0x000000000000781c */ /* 0x000fe20000f0f070 */
[----:B------:R-:W-:-:S12]  /*9400*/  BRA `(.L_x_197) ;  /* 0xfffffff800a07947 */ /* 0x000fd8000383ffff */
.L_x_186:
[----:B0-----:R0:W1:Y:S02]  /*9410*/  SYNCS.PHASECHK.TRANS64.TRYWAIT P0, [R6+URZ], R3 ;  /* 0x00000003060075a7 */ /* 0x001064000800017f */
[----:B-1----:R-:W-:Y:S05]  /*9420*/  @!P0 NANOSLEEP.SYNCS 0x989680 ;  /* 0x009896800000895d */ /* 0x002fea0003900000 */
[----:B------:R-:W1:Y:S02]  /*9430*/  @!P0 SYNCS.PHASECHK.TRANS64 P0, [R6+URZ], R3 ;  /* 0x00000003060085a7 */ /* 0x000e64000800007f */
[----:B-1----:R-:W-:Y:S05]  /*9440*/  @!P0 BRA `(.L_x_186) ;  /* 0xfffffffc00f08947 */ /* 0x002fea000383ffff */
[----:B------:R-:W-:Y:S05]  /*9450*/  BRA `(.L_x_198) ;  /* 0xfffffff800e07947 */ /* 0x000fea000383ffff */
.L_x_187:
[----:B0-----:R0:W1:Y:S02]  /*9460*/  SYNCS.PHASECHK.TRANS64.TRYWAIT P0, [R7+URZ], R4 ;  /* 0x00000004070075a7 */ /* 0x001064000800017f */
[----:B-1----:R-:W-:Y:S05]  /*9470*/  @!P0 NANOSLEEP.SYNCS 0x989680 ;  /* 0x009896800000895d */ /* 0x002fea0003900000 */
[----:B------:R-:W1:Y:S02]  /*9480*/  @!P0 SYNCS.PHASECHK.TRANS64 P0, [R7+URZ], R4 ;  /* 0x00000004070085a7 */ /* 0x000e64000800007f */
[----:B-1----:R-:W-:Y:S05]  /*9490*/  @!P0 BRA `(.L_x_187) ;  /* 0xfffffffc00f08947 */ /* 0x002fea000383ffff */
[----:B------:R-:W-:Y:S05]  /*94a0*/  BRA `(.L_x_199) ;  /* 0xfffffff800f07947 */ /* 0x000fea000383ffff */
.L_x_188:
[----:B0-----:R0:W1:Y:S02]  /*94b0*/  SYNCS.PHASECHK.TRANS64.TRYWAIT P0, [R10+URZ], R5 ;  /* 0x000000050a0075a7 */ /* 0x001064000800017f */
[----:B-1----:R-:W-:Y:S05]  /*94c0*/  @!P0 NANOSLEEP.SYNCS 0x989680 ;  /* 0x009896800000895d */ /* 0x002fea0003900000 */
[----:B------:R-:W1:Y:S02]  /*94d0*/  @!P0 SYNCS.PHASECHK.TRANS64 P0, [R10+URZ], R5 ;  /* 0x000000050a0085a7 */ /* 0x000e64000800007f */
[----:B-1----:R-:W-:Y:S05]  /*94e0*/  @!P0 BRA `(.L_x_188) ;  /* 0xfffffffc00f08947 */ /* 0x002fea000383ffff */
[----:B------:R-:W-:Y:S05]  /*94f0*/  BRA `(.L_x_200) ;  /* 0xfffffffc00007947 */ /* 0x000fea000383ffff */
.L_x_189:
[----:B-1----:R1:W2:Y:S02]  /*9500*/  SYNCS.PHASECHK.TRANS64.TRYWAIT P0, [R11+URZ], R6 ;  /* 0x000000060b0075a7 */ /* 0x0022a4000800017f */
[----:B--2---:R-:W-:Y:S05]  /*9510*/  @!P0 NANOSLEEP.SYNCS 0x989680 ;  /* 0x009896800000895d */ /* 0x004fea0003900000 */
[----:B------:R-:W2:Y:S02]  /*9520*/  @!P0 SYNCS.PHASECHK.TRANS64 P0, [R11+URZ], R6 ;  /* 0x000000060b0085a7 */ /* 0x000ea4000800007f */
[----:B--2---:R-:W-:Y:S05]  /*9530*/  @!P0 BRA `(.L_x_189) ;  /* 0xfffffffc00f08947 */ /* 0x004fea000383ffff */
[----:B------:R-:W-:Y:S05]  /*9540*/  BRA `(.L_x_201) ;  /* 0xfffffffc00087947 */ /* 0x000fea000383ffff */
.L_x_202:
[----:B------:R-:W-:-:S00]  /*9550*/  BRA `(.L_x_202) ;  /* 0xfffffffc00fc7947 */ /* 0x000fc0000383ffff */
[----:B------:R-:W-:-:S00]  /*9560*/  NOP ;  /* 0x0000000000007918 */ /* 0x000fc00000000000 */
        /* <DEDUP_REMOVED lines=9> */
.L_x_203:


//--------------------- .nv.shared._ZN7cutlass13device_kernelINS_4gemm6kernel13GemmUniversalIN4cute5tupleIJiiiiEEENS1_10collective13CollectiveMmaINS1_37MainloopSm90TmaGmmaWarpSpecializedFP8ILi5ENS5_IJNS4_1CILi1EEESB_SB_EEENS1_35KernelTmaWarpSpecializedCooperativeEEENS5_IJNSA_ILi128EEESF_NSA_ILi64EEEEEENS_12float_e4m3_tENS5_IJlSB_lEEESI_SJ_NS4_8TiledMMAINS4_8MMA_AtomIJNS4_4SM904GMMA31MMA_64x128x32_F32E4M3E4M3_SS_TNILNSN_7ScaleInE1ELSP_1EEEEEENS4_6LayoutINS5_IJNSA_ILi2EEESB_SB_EEENS5_IJSB_NSA_ILi0EEESV_EEEEENS5_IJNS4_10UnderscoreESY_SY_EEEEENS4_13SM90_TMA_LOADENS4_14ComposedLayoutINS4_7SwizzleILi2ELi4ELi3EEENS4_18smem_ptr_flag_bitsILi8EEENSS_INS5_IJNSA_ILi8EEESG_EEENS5_IJSG_SB_EEEEEEEvNS4_8identityES11_S1B_vS1C_EENS_8epilogue10collective6detail29Sm90TmaWarpSpecializedAdapterINS1F_15DefaultEpilogueISI_SJ_SJ_NS1E_6thread17LinearCombinationISI_Li1EffLNS1J_9ScaleType4KindE0ELNS_15FloatRoundStyleE2ESI_EENS1_15EpilogueDefaultEEEEEvvEEEEvNT_6ParamsE --------------------------
	.section	.nv.shared._ZN7cutlass13device_kernelINS_4gemm6kernel13GemmUniversalIN4cute5tupleIJiiiiEEENS1_10collective13CollectiveMmaINS1_37MainloopSm90TmaGmmaWarpSpecializedFP8ILi5ENS5_IJNS4_1CILi1EEESB_SB_EEENS1_35KernelTmaWarpSpecializedCooperativeEEENS5_IJNSA_ILi128EEESF_NSA_ILi64EEEEEENS_12float_e4m3_tENS5_IJlSB_lEEESI_SJ_NS4_8TiledMMAINS4_8MMA_AtomIJNS4_4SM904GMMA31MMA_64x128x32_F32E4M3E4M3_SS_TNILNSN_7ScaleInE1ELSP_1EEEEEENS4_6LayoutINS5_IJNSA_ILi2EEESB_SB_EEENS5_IJSB_NSA_ILi0EEESV_EEEEENS5_IJNS4_10UnderscoreESY_SY_EEEEENS4_13SM90_TMA_LOADENS4_14ComposedLayoutINS4_7SwizzleILi2ELi4ELi3EEENS4_18smem_ptr_flag_bitsILi8EEENSS_INS5_IJNSA_ILi8EEESG_EEENS5_IJSG_SB_EEEEEEEvNS4_8identityES11_S1B_vS1C_EENS_8epilogue10collective6detail29Sm90TmaWarpSpecializedAdapterINS1F_15DefaultEpilogueISI_SJ_SJ_NS1E_6thread17LinearCombinationISI_Li1EffLNS1J_9ScaleType4KindE0ELNS_15FloatRoundStyleE2ESI_EENS1_15EpilogueDefaultEEEEEvvEEEEvNT_6ParamsE,"aw",@nobits
	.sectionflags	@""
	.align	16
	.zero		1024


//--------------------- .nv.shared.reserved.0     --------------------------
	.section	.nv.shared.reserved.0,"aw",@nobits
	.weak		__nv_reservedSMEM_offset_0_alias
	.size		__nv_reservedSMEM_offset_0_alias, 0, 0
	.other		__nv_reservedSMEM_offset_0_alias,@"STO_CUDA_RESERVED_SHARED STV_DEFAULT"
__nv_reservedSMEM_offset_0_alias:
	.zero		0


//--------------------- .nv.global                --------------------------
	.section	.nv.global,"aw",@nobits
.nv.global:
	.type		_ZN40_INTERNAL_8038835a_4_k_cu_88140314_248474cute1_E,@object
	.size		_ZN40_INTERNAL_8038835a_4_k_cu_88140314_248474cute1_E,(_ZN40_INTERNAL_8038835a_4_k_cu_88140314_248474cuda3std3__45__cpo6cbeginE - _ZN40_INTERNAL_8038835a_4_k_cu_88140314_248474cute1_E)
_ZN40_INTERNAL_8038835a_4_k_cu_88140314_248474cute1_E:
	.zero		1
	.type		_ZN40_INTERNAL_8038835a_4_k_cu_88140314_248474cuda3std3__45__cpo6cbeginE,@object
	.size		_ZN40_INTERNAL_8038835a_4_k_cu_88140314_248474cuda3std3__45__cpo6cbeginE,(_ZN40_INTERNAL_8038835a_4_k_cu_88140314_248474cuda3std3__48in_placeE - _ZN40_INTERNAL_8038835a_4_k_cu_88140314_248474cuda3std3__45__cpo6cbeginE)
_ZN40_INTERNAL_8038835a_4_k_cu_88140314_248474cuda3std3__45__cpo6cbeginE:
	.zero		1
	.type		_ZN40_INTERNAL_8038835a_4_k_cu_88140314_248474cuda3std3__48in_placeE,@object
	.size		_ZN40_INTERNAL_8038835a_4_k_cu_88140314_248474cuda3std3__48in_placeE,(_ZN40_INTERNAL_8038835a_4_k_cu_88140314_248474cuda3std6ranges3__45__cpo9iter_moveE - _ZN40_INTERNAL_8038835a_4_k_cu_88140314_248474cuda3std3__48in_placeE)
_ZN40_INTERNAL_8038835a_4_k_cu_88140314_248474cuda3std3__48in_placeE:
	.zero		1
	.type		_ZN40_INTERNAL_8038835a_4_k_cu_88140314_248474cuda3std6ranges3__45__cpo9iter_moveE,@object
	.size		_ZN40_INTERNAL_8038835a_4_k_cu_88140314_248474cuda3std6ranges3__45__cpo9iter_moveE,(_ZN40_INTERNAL_8038835a_4_k_cu_88140314_248474cuda3std3__45__cpo5beginE - _ZN40_INTERNAL_8038835a_4_k_cu_88140314_248474cuda3std6ranges3__45__cpo9iter_moveE)
_ZN40_INTERNAL_8038835a_4_k_cu_88140314_248474cuda3std6ranges3__45__cpo9iter_moveE:
	.zero		1
	.type		_ZN40_INTERNAL_8038835a_4_k_cu_88140314_248474cuda3std3__45__cpo5beginE,@object
	.size		_ZN40_INTERNAL_8038835a_4_k_cu_88140314_248474cuda3std3__45__cpo5beginE,(_ZN40_INTERNAL_8038835a_4_k_cu_88140314_248474cuda3std3__442_GLOBAL__N__8038835a_4_k_cu_88140314_248476ignoreE - _ZN40_INTERNAL_8038835a_4_k_cu_88140314_248474cuda3std3__45__cpo5beginE)
_ZN40_INTERNAL_8038835a_4_k_cu_88140314_248474cuda3std3__45__cpo5beginE:
	.zero		1
	.type		_ZN40_INTERNAL_8038835a_4_k_cu_88140314_248474cuda3std3__442_GLOBAL__N__8038835a_4_k_cu_88140314_248476ignoreE,@object
	.size		_ZN40_INTERNAL_8038835a_4_k_cu_88140314_248474cuda3std3__442_GLOBAL__N__8038835a_4_k_cu_88140314_248476ignoreE,(_ZN40_INTERNAL_8038835a_4_k_cu_88140314_248474cute7productE - _ZN40_INTERNAL_8038835a_4_k_cu_88140314_248474cuda3std3__442_GLOBAL__N__8038835a_4_k_cu_88140314_248476ignoreE)
_ZN40_INTERNAL_8038835a_4_k_cu_88140314_248474cuda3std3__442_GLOBAL__N__8038835a_4_k_cu_88140314_248476ignoreE:
	.zero		1
	.type		_ZN40_INTERNAL_8038835a_4_k_cu_88140314_248474cute7productE,@object
	.size		_ZN40_INTERNAL_8038835a_4_k_cu_88140314_248474cute7productE,(_ZN40_INTERNAL_8038835a_4_k_cu_88140314_248474cuda3std3__45__cpo3endE - _ZN40_INTERNAL_8038835a_4_k_cu_88140314_248474cute7productE)
_ZN40_INTERNAL_8038835a_4_k_cu_88140314_248474cute7productE:
	.zero		1
	.type		_ZN40_INTERNAL_8038835a_4_k_cu_88140314_248474cuda3std3__45__cpo3endE,@object
	.size		_ZN40_INTERNAL_8038835a_4_k_cu_88140314_248474cuda3std3__45__cpo3endE,(_ZN40_INTERNAL_8038835a_4_k_cu_88140314_248474cuda3std3__419piecewise_constructE - _ZN40_INTERNAL_8038835a_4_k_cu_88140314_248474cuda3std3__45__cpo3endE)
_ZN40_INTERNAL_8038835a_4_k_cu_88140314_248474cuda3std3__45__cpo3endE:
	.zero		1
	.type		_ZN40_INTERNAL_8038835a_4_k_cu_88140314_248474cuda3std3__419piecewise_constructE,@object
	.size		_ZN40_INTERNAL_8038835a_4_k_cu_88140314_248474cuda3std3__419piecewise_constructE,(_ZN40_INTERNAL_8038835a_4_k_cu_88140314_248474cuda3std3__45__cpo4cendE - _ZN40_INTERNAL_8038835a_4_k_cu_88140314_248474cuda3std3__419piecewise_constructE)
_ZN40_INTERNAL_8038835a_4_k_cu_88140314_248474cuda3std3__419piecewise_constructE:
	.zero		1
	.type		_ZN40_INTERNAL_8038835a_4_k_cu_88140314_248474cuda3std3__45__cpo4cendE,@object
	.size		_ZN40_INTERNAL_8038835a_4_k_cu_88140314_248474cuda3std3__45__cpo4cendE,(_ZN40_INTERNAL_8038835a_4_k_cu_88140314_248474cuda3std6ranges3__45__cpo4swapE - _ZN40_INTERNAL_8038835a_4_k_cu_88140314_248474cuda3std3__45__cpo4cendE)
_ZN40_INTERNAL_8038835a_4_k_cu_88140314_248474cuda3std3__45__cpo4cendE:
	.zero		1
	.type		_ZN40_INTERNAL_8038835a_4_k_cu_88140314_248474cuda3std6ranges3__45__cpo4swapE,@object
	.size		_ZN40_INTERNAL_8038835a_4_k_cu_88140314_248474cuda3std6ranges3__45__cpo4swapE,(.L_7 - _ZN40_INTERNAL_8038835a_4_k_cu_88140314_248474cuda3std6ranges3__45__cpo4swapE)
_ZN40_INTERNAL_8038835a_4_k_cu_88140314_248474cuda3std6ranges3__45__cpo4swapE:
	.zero		1
.L_7:


//--------------------- .nv.constant0._ZN7cutlass13device_kernelINS_4gemm6kernel13GemmUniversalIN4cute5tupleIJiiiiEEENS1_10collective13CollectiveMmaINS1_37MainloopSm90TmaGmmaWarpSpecializedFP8ILi5ENS5_IJNS4_1CILi1EEESB_SB_EEENS1_35KernelTmaWarpSpecializedCooperativeEEENS5_IJNSA_ILi128EEESF_NSA_ILi64EEEEEENS_12float_e4m3_tENS5_IJlSB_lEEESI_SJ_NS4_8TiledMMAINS4_8MMA_AtomIJNS4_4SM904GMMA31MMA_64x128x32_F32E4M3E4M3_SS_TNILNSN_7ScaleInE1ELSP_1EEEEEENS4_6LayoutINS5_IJNSA_ILi2EEESB_SB_EEENS5_IJSB_NSA_ILi0EEESV_EEEEENS5_IJNS4_10UnderscoreESY_SY_EEEEENS4_13SM90_TMA_LOADENS4_14ComposedLayoutINS4_7SwizzleILi2ELi4ELi3EEENS4_18smem_ptr_flag_bitsILi8EEENSS_INS5_IJNSA_ILi8EEESG_EEENS5_IJSG_SB_EEEEEEEvNS4_8identityES11_S1B_vS1C_EENS_8epilogue10collective6detail29Sm90TmaWarpSpecializedAdapterINS1F_15DefaultEpilogueISI_SJ_SJ_NS1E_6thread17LinearCombinationISI_Li1EffLNS1J_9ScaleType4KindE0ELNS_15FloatRoundStyleE2ESI_EENS1_15EpilogueDefaultEEEEEvvEEEEvNT_6ParamsE --------------------------
	.section	.nv.constant0._ZN7cutlass13device_kernelINS_4gemm6kernel13GemmUniversalIN4cute5tupleIJiiiiEEENS1_10collective13CollectiveMmaINS1_37MainloopSm90TmaGmmaWarpSpecializedFP8ILi5ENS5_IJNS4_1CILi1EEESB_SB_EEENS1_35KernelTmaWarpSpecializedCooperativeEEENS5_IJNSA_ILi128EEESF_NSA_ILi64EEEEEENS_12float_e4m3_tENS5_IJlSB_lEEESI_SJ_NS4_8TiledMMAINS4_8MMA_AtomIJNS4_4SM904GMMA31MMA_64x128x32_F32E4M3E4M3_SS_TNILNSN_7ScaleInE1ELSP_1EEEEEENS4_6LayoutINS5_IJNSA_ILi2EEESB_SB_EEENS5_IJSB_NSA_ILi0EEESV_EEEEENS5_IJNS4_10UnderscoreESY_SY_EEEEENS4_13SM90_TMA_LOADENS4_14ComposedLayoutINS4_7SwizzleILi2ELi4ELi3EEENS4_18smem_ptr_flag_bitsILi8EEENSS_INS5_IJNSA_ILi8EEESG_EEENS5_IJSG_SB_EEEEEEEvNS4_8identityES11_S1B_vS1C_EENS_8epilogue10collective6detail29Sm90TmaWarpSpecializedAdapterINS1F_15DefaultEpilogueISI_SJ_SJ_NS1E_6thread17LinearCombinationISI_Li1EffLNS1J_9ScaleType4KindE0ELNS_15FloatRoundStyleE2ESI_EENS1_15EpilogueDefaultEEEEEvvEEEEvNT_6ParamsE,"a",@progbits
	.sectionflags	@""
	.align	4
.nv.constant0._ZN7cutlass13device_kernelINS_4gemm6kernel13GemmUniversalIN4cute5tupleIJiiiiEEENS1_10collective13CollectiveMmaINS1_37MainloopSm90TmaGmmaWarpSpecializedFP8ILi5ENS5_IJNS4_1CILi1EEESB_SB_EEENS1_35KernelTmaWarpSpecializedCooperativeEEENS5_IJNSA_ILi128EEESF_NSA_ILi64EEEEEENS_12float_e4m3_tENS5_IJlSB_lEEESI_SJ_NS4_8TiledMMAINS4_8MMA_AtomIJNS4_4SM904GMMA31MMA_64x128x32_F32E4M3E4M3_SS_TNILNSN_7ScaleInE1ELSP_1EEEEEENS4_6LayoutINS5_IJNSA_ILi2EEESB_SB_EEENS5_IJSB_NSA_ILi0EEESV_EEEEENS5_IJNS4_10UnderscoreESY_SY_EEEEENS4_13SM90_TMA_LOADENS4_14ComposedLayoutINS4_7SwizzleILi2ELi4ELi3EEENS4_18smem_ptr_flag_bitsILi8EEENSS_INS5_IJNSA_ILi8EEESG_EEENS5_IJSG_SB_EEEEEEEvNS4_8identityES11_S1B_vS1C_EENS_8epilogue10collective6detail29Sm90TmaWarpSpecializedAdapterINS1F_15DefaultEpilogueISI_SJ_SJ_NS1E_6thread17LinearCombinationISI_Li1EffLNS1J_9ScaleType4KindE0ELNS_15FloatRoundStyleE2ESI_EENS1_15EpilogueDefaultEEEEEvvEEEEvNT_6ParamsE:
	.zero		1664


//--------------------- SYMBOLS --------------------------

	.type		.nv.reservedSmem.offset0,@object
	.size		.nv.reservedSmem.offset0,0x4
